//
// Generated by NVIDIA NVVM Compiler
//
// Compiler Build ID: CL-36424714
// Cuda compilation tools, release 13.0, V13.0.88
// Based on NVVM 20.0.0
//

.version 9.0
.target sm_100
.address_size 64

	// .globl	_Z10Init_new_QPPdS0_S0_i
// _ZZ16calculate_centerPPdS_S_S_iE6warp_x has been demoted
// _ZZ16calculate_centerPPdS_S_S_iE6warp_y has been demoted
// _ZZ16calculate_centerPPdS_S_S_iE6warp_z has been demoted
// _ZZ18calculate_distancePPdS0_iS_E11warp_result has been demoted

.visible .entry _Z10Init_new_QPPdS0_S0_i(
	.param .u64 .ptr .align 1 _Z10Init_new_QPPdS0_S0_i_param_0,
	.param .u64 .ptr .align 1 _Z10Init_new_QPPdS0_S0_i_param_1,
	.param .u64 .ptr .align 1 _Z10Init_new_QPPdS0_S0_i_param_2,
	.param .u32 _Z10Init_new_QPPdS0_S0_i_param_3
)
{
	.reg .pred 	%p<16>;
	.reg .b32 	%r<44>;
	.reg .b64 	%rd<57>;
	.reg .b64 	%fd<93>;

	ld.param.u64 	%rd7, [_Z10Init_new_QPPdS0_S0_i_param_0];
	ld.param.u64 	%rd9, [_Z10Init_new_QPPdS0_S0_i_param_1];
	ld.param.u64 	%rd8, [_Z10Init_new_QPPdS0_S0_i_param_2];
	ld.param.u32 	%r18, [_Z10Init_new_QPPdS0_S0_i_param_3];
	cvta.to.global.u64 	%rd1, %rd9;
	mov.u32 	%r19, %ctaid.x;
	mov.u32 	%r20, %ntid.x;
	mov.u32 	%r21, %tid.x;
	mad.lo.s32 	%r1, %r19, %r20, %r21;
	setp.ge.s32 	%p1, %r1, %r18;
	@%p1 bra 	$L__BB0_12;
	cvta.to.global.u64 	%rd11, %rd7;
	mul.wide.s32 	%rd12, %r1, 8;
	add.s64 	%rd13, %rd11, %rd12;
	ld.global.u64 	%rd14, [%rd13];
	cvta.to.global.u64 	%rd15, %rd14;
	ld.global.f64 	%fd1, [%rd15];
	ld.global.u64 	%rd16, [%rd1];
	cvta.to.global.u64 	%rd17, %rd16;
	ld.global.f64 	%fd92, [%rd17];
	sub.f64 	%fd13, %fd1, %fd92;
	ld.global.f64 	%fd3, [%rd15+8];
	ld.global.f64 	%fd14, [%rd17+8];
	sub.f64 	%fd15, %fd3, %fd14;
	mul.f64 	%fd16, %fd15, %fd15;
	fma.rn.f64 	%fd17, %fd13, %fd13, %fd16;
	ld.global.f64 	%fd4, [%rd15+16];
	ld.global.f64 	%fd18, [%rd17+16];
	sub.f64 	%fd19, %fd4, %fd18;
	fma.rn.f64 	%fd90, %fd19, %fd19, %fd17;
	setp.lt.s32 	%p2, %r18, 1;
	mov.b64 	%rd56, 0;
	@%p2 bra 	$L__BB0_11;
	and.b32  	%r2, %r18, 3;
	setp.lt.u32 	%p3, %r18, 4;
	mov.b32 	%r41, 0;
	mov.u32 	%r37, %r41;
	@%p3 bra 	$L__BB0_5;
	and.b32  	%r41, %r18, 2147483644;
	add.s64 	%rd55, %rd1, 16;
	mov.b32 	%r35, 0;
	mov.u32 	%r37, %r35;
$L__BB0_4:
	.pragma "nounroll";
	ld.global.u64 	%rd18, [%rd55+-16];
	cvta.to.global.u64 	%rd19, %rd18;
	ld.global.f64 	%fd20, [%rd19];
	sub.f64 	%fd21, %fd1, %fd20;
	ld.global.f64 	%fd22, [%rd19+8];
	sub.f64 	%fd23, %fd3, %fd22;
	mul.f64 	%fd24, %fd23, %fd23;
	fma.rn.f64 	%fd25, %fd21, %fd21, %fd24;
	ld.global.f64 	%fd26, [%rd19+16];
	sub.f64 	%fd27, %fd4, %fd26;
	fma.rn.f64 	%fd28, %fd27, %fd27, %fd25;
	setp.lt.f64 	%p4, %fd28, %fd90;
	selp.b32 	%r25, %r35, %r37, %p4;
	selp.f64 	%fd29, %fd28, %fd90, %p4;
	ld.global.u64 	%rd20, [%rd55+-8];
	cvta.to.global.u64 	%rd21, %rd20;
	ld.global.f64 	%fd30, [%rd21];
	sub.f64 	%fd31, %fd1, %fd30;
	ld.global.f64 	%fd32, [%rd21+8];
	sub.f64 	%fd33, %fd3, %fd32;
	mul.f64 	%fd34, %fd33, %fd33;
	fma.rn.f64 	%fd35, %fd31, %fd31, %fd34;
	ld.global.f64 	%fd36, [%rd21+16];
	sub.f64 	%fd37, %fd4, %fd36;
	fma.rn.f64 	%fd38, %fd37, %fd37, %fd35;
	setp.lt.f64 	%p5, %fd38, %fd29;
	add.s32 	%r26, %r35, 1;
	selp.b32 	%r27, %r26, %r25, %p5;
	selp.f64 	%fd39, %fd38, %fd29, %p5;
	ld.global.u64 	%rd22, [%rd55];
	cvta.to.global.u64 	%rd23, %rd22;
	ld.global.f64 	%fd40, [%rd23];
	sub.f64 	%fd41, %fd1, %fd40;
	ld.global.f64 	%fd42, [%rd23+8];
	sub.f64 	%fd43, %fd3, %fd42;
	mul.f64 	%fd44, %fd43, %fd43;
	fma.rn.f64 	%fd45, %fd41, %fd41, %fd44;
	ld.global.f64 	%fd46, [%rd23+16];
	sub.f64 	%fd47, %fd4, %fd46;
	fma.rn.f64 	%fd48, %fd47, %fd47, %fd45;
	setp.lt.f64 	%p6, %fd48, %fd39;
	add.s32 	%r28, %r35, 2;
	selp.b32 	%r29, %r28, %r27, %p6;
	selp.f64 	%fd49, %fd48, %fd39, %p6;
	ld.global.u64 	%rd24, [%rd55+8];
	cvta.to.global.u64 	%rd25, %rd24;
	ld.global.f64 	%fd50, [%rd25];
	sub.f64 	%fd51, %fd1, %fd50;
	ld.global.f64 	%fd52, [%rd25+8];
	sub.f64 	%fd53, %fd3, %fd52;
	mul.f64 	%fd54, %fd53, %fd53;
	fma.rn.f64 	%fd55, %fd51, %fd51, %fd54;
	ld.global.f64 	%fd56, [%rd25+16];
	sub.f64 	%fd57, %fd4, %fd56;
	fma.rn.f64 	%fd58, %fd57, %fd57, %fd55;
	setp.lt.f64 	%p7, %fd58, %fd49;
	add.s32 	%r30, %r35, 3;
	selp.b32 	%r37, %r30, %r29, %p7;
	selp.f64 	%fd90, %fd58, %fd49, %p7;
	add.s64 	%rd55, %rd55, 32;
	add.s32 	%r35, %r35, 4;
	setp.ne.s32 	%p8, %r35, %r41;
	@%p8 bra 	$L__BB0_4;
$L__BB0_5:
	setp.eq.s32 	%p9, %r2, 0;
	@%p9 bra 	$L__BB0_10;
	setp.eq.s32 	%p10, %r2, 1;
	@%p10 bra 	$L__BB0_8;
	mul.wide.u32 	%rd26, %r41, 8;
	add.s64 	%rd27, %rd1, %rd26;
	ld.global.u64 	%rd28, [%rd27];
	cvta.to.global.u64 	%rd29, %rd28;
	ld.global.f64 	%fd59, [%rd29];
	sub.f64 	%fd60, %fd1, %fd59;
	ld.global.f64 	%fd61, [%rd29+8];
	sub.f64 	%fd62, %fd3, %fd61;
	mul.f64 	%fd63, %fd62, %fd62;
	fma.rn.f64 	%fd64, %fd60, %fd60, %fd63;
	ld.global.f64 	%fd65, [%rd29+16];
	sub.f64 	%fd66, %fd4, %fd65;
	fma.rn.f64 	%fd67, %fd66, %fd66, %fd64;
	setp.lt.f64 	%p11, %fd67, %fd90;
	selp.b32 	%r32, %r41, %r37, %p11;
	selp.f64 	%fd68, %fd67, %fd90, %p11;
	add.s32 	%r33, %r41, 1;
	ld.global.u64 	%rd30, [%rd27+8];
	cvta.to.global.u64 	%rd31, %rd30;
	ld.global.f64 	%fd69, [%rd31];
	sub.f64 	%fd70, %fd1, %fd69;
	ld.global.f64 	%fd71, [%rd31+8];
	sub.f64 	%fd72, %fd3, %fd71;
	mul.f64 	%fd73, %fd72, %fd72;
	fma.rn.f64 	%fd74, %fd70, %fd70, %fd73;
	ld.global.f64 	%fd75, [%rd31+16];
	sub.f64 	%fd76, %fd4, %fd75;
	fma.rn.f64 	%fd77, %fd76, %fd76, %fd74;
	setp.lt.f64 	%p12, %fd77, %fd68;
	selp.b32 	%r37, %r33, %r32, %p12;
	selp.f64 	%fd90, %fd77, %fd68, %p12;
	add.s32 	%r41, %r41, 2;
$L__BB0_8:
	and.b32  	%r34, %r18, 1;
	setp.eq.b32 	%p13, %r34, 1;
	not.pred 	%p14, %p13;
	@%p14 bra 	$L__BB0_10;
	mul.wide.u32 	%rd32, %r41, 8;
	add.s64 	%rd33, %rd1, %rd32;
	ld.global.u64 	%rd34, [%rd33];
	cvta.to.global.u64 	%rd35, %rd34;
	ld.global.f64 	%fd78, [%rd35];
	sub.f64 	%fd79, %fd1, %fd78;
	ld.global.f64 	%fd80, [%rd35+8];
	sub.f64 	%fd81, %fd3, %fd80;
	mul.f64 	%fd82, %fd81, %fd81;
	fma.rn.f64 	%fd83, %fd79, %fd79, %fd82;
	ld.global.f64 	%fd84, [%rd35+16];
	sub.f64 	%fd85, %fd4, %fd84;
	fma.rn.f64 	%fd86, %fd85, %fd85, %fd83;
	setp.lt.f64 	%p15, %fd86, %fd90;
	selp.b32 	%r37, %r41, %r37, %p15;
$L__BB0_10:
	cvt.u64.u32 	%rd56, %r37;
	mul.wide.u32 	%rd36, %r37, 8;
	add.s64 	%rd37, %rd1, %rd36;
	ld.global.u64 	%rd38, [%rd37];
	cvta.to.global.u64 	%rd39, %rd38;
	ld.global.f64 	%fd92, [%rd39];
$L__BB0_11:
	shl.b64 	%rd40, %rd56, 3;
	add.s64 	%rd41, %rd1, %rd40;
	cvta.to.global.u64 	%rd42, %rd8;
	add.s64 	%rd44, %rd42, %rd12;
	ld.global.u64 	%rd45, [%rd44];
	cvta.to.global.u64 	%rd46, %rd45;
	st.global.f64 	[%rd46], %fd92;
	ld.global.u64 	%rd47, [%rd41];
	cvta.to.global.u64 	%rd48, %rd47;
	ld.global.f64 	%fd87, [%rd48+8];
	ld.global.u64 	%rd49, [%rd44];
	cvta.to.global.u64 	%rd50, %rd49;
	st.global.f64 	[%rd50+8], %fd87;
	ld.global.u64 	%rd51, [%rd41];
	cvta.to.global.u64 	%rd52, %rd51;
	ld.global.f64 	%fd88, [%rd52+16];
	ld.global.u64 	%rd53, [%rd44];
	cvta.to.global.u64 	%rd54, %rd53;
	st.global.f64 	[%rd54+16], %fd88;
$L__BB0_12:
	ret;

}
	// .globl	_Z16calculate_centerPPdS_S_S_i
.visible .entry _Z16calculate_centerPPdS_S_S_i(
	.param .u64 .ptr .align 1 _Z16calculate_centerPPdS_S_S_i_param_0,
	.param .u64 .ptr .align 1 _Z16calculate_centerPPdS_S_S_i_param_1,
	.param .u64 .ptr .align 1 _Z16calculate_centerPPdS_S_S_i_param_2,
	.param .u64 .ptr .align 1 _Z16calculate_centerPPdS_S_S_i_param_3,
	.param .u32 _Z16calculate_centerPPdS_S_S_i_param_4
)
{
	.reg .pred 	%p<68>;
	.reg .b32 	%r<143>;
	.reg .b64 	%rd<17>;
	.reg .b64 	%fd<71>;
	// demoted variable
	.shared .align 8 .b8 _ZZ16calculate_centerPPdS_S_S_iE6warp_x[256];
	// demoted variable
	.shared .align 8 .b8 _ZZ16calculate_centerPPdS_S_S_iE6warp_y[256];
	// demoted variable
	.shared .align 8 .b8 _ZZ16calculate_centerPPdS_S_S_iE6warp_z[256];
	ld.param.u64 	%rd1, [_Z16calculate_centerPPdS_S_S_i_param_0];
	ld.param.u64 	%rd2, [_Z16calculate_centerPPdS_S_S_i_param_1];
	ld.param.u64 	%rd3, [_Z16calculate_centerPPdS_S_S_i_param_2];
	ld.param.u64 	%rd4, [_Z16calculate_centerPPdS_S_S_i_param_3];
	ld.param.u32 	%r8, [_Z16calculate_centerPPdS_S_S_i_param_4];
	mov.u32 	%r1, %ctaid.x;
	mov.u32 	%r2, %ntid.x;
	mov.u32 	%r3, %tid.x;
	mad.lo.s32 	%r4, %r1, %r2, %r3;
	setp.ge.s32 	%p1, %r4, %r8;
	@%p1 bra 	$L__BB1_8;
	cvta.to.global.u64 	%rd5, %rd1;
	mul.wide.s32 	%rd6, %r4, 8;
	add.s64 	%rd7, %rd5, %rd6;
	ld.global.u64 	%rd8, [%rd7];
	ld.f64 	%fd37, [%rd8];
	cvt.rn.f64.s32 	%fd38, %r8;
	div.rn.f64 	%fd7, %fd37, %fd38;
	ld.f64 	%fd39, [%rd8+8];
	div.rn.f64 	%fd17, %fd39, %fd38;
	ld.f64 	%fd40, [%rd8+16];
	div.rn.f64 	%fd27, %fd40, %fd38;
	// begin inline asm
	mov.b64 {%r9,%r10}, %fd7;
	// end inline asm
	shfl.sync.bfly.b32	%r12|%p2, %r10, 16, 31, -1;
	shfl.sync.bfly.b32	%r11|%p3, %r9, 16, 31, -1;
	// begin inline asm
	mov.b64 %fd8, {%r11,%r12};
	// end inline asm
	add.f64 	%fd9, %fd7, %fd8;
	// begin inline asm
	mov.b64 {%r13,%r14}, %fd9;
	// end inline asm
	shfl.sync.bfly.b32	%r16|%p4, %r14, 8, 31, -1;
	shfl.sync.bfly.b32	%r15|%p5, %r13, 8, 31, -1;
	// begin inline asm
	mov.b64 %fd10, {%r15,%r16};
	// end inline asm
	add.f64 	%fd11, %fd9, %fd10;
	// begin inline asm
	mov.b64 {%r17,%r18}, %fd11;
	// end inline asm
	shfl.sync.bfly.b32	%r20|%p6, %r18, 4, 31, -1;
	shfl.sync.bfly.b32	%r19|%p7, %r17, 4, 31, -1;
	// begin inline asm
	mov.b64 %fd12, {%r19,%r20};
	// end inline asm
	add.f64 	%fd13, %fd11, %fd12;
	// begin inline asm
	mov.b64 {%r21,%r22}, %fd13;
	// end inline asm
	shfl.sync.bfly.b32	%r24|%p8, %r22, 2, 31, -1;
	shfl.sync.bfly.b32	%r23|%p9, %r21, 2, 31, -1;
	// begin inline asm
	mov.b64 %fd14, {%r23,%r24};
	// end inline asm
	add.f64 	%fd15, %fd13, %fd14;
	// begin inline asm
	mov.b64 {%r25,%r26}, %fd15;
	// end inline asm
	shfl.sync.bfly.b32	%r28|%p10, %r26, 1, 31, -1;
	shfl.sync.bfly.b32	%r27|%p11, %r25, 1, 31, -1;
	// begin inline asm
	mov.b64 %fd16, {%r27,%r28};
	// end inline asm
	add.f64 	%fd1, %fd15, %fd16;
	// begin inline asm
	mov.b64 {%r29,%r30}, %fd17;
	// end inline asm
	shfl.sync.bfly.b32	%r32|%p12, %r30, 16, 31, -1;
	shfl.sync.bfly.b32	%r31|%p13, %r29, 16, 31, -1;
	// begin inline asm
	mov.b64 %fd18, {%r31,%r32};
	// end inline asm
	add.f64 	%fd19, %fd17, %fd18;
	// begin inline asm
	mov.b64 {%r33,%r34}, %fd19;
	// end inline asm
	shfl.sync.bfly.b32	%r36|%p14, %r34, 8, 31, -1;
	shfl.sync.bfly.b32	%r35|%p15, %r33, 8, 31, -1;
	// begin inline asm
	mov.b64 %fd20, {%r35,%r36};
	// end inline asm
	add.f64 	%fd21, %fd19, %fd20;
	// begin inline asm
	mov.b64 {%r37,%r38}, %fd21;
	// end inline asm
	shfl.sync.bfly.b32	%r40|%p16, %r38, 4, 31, -1;
	shfl.sync.bfly.b32	%r39|%p17, %r37, 4, 31, -1;
	// begin inline asm
	mov.b64 %fd22, {%r39,%r40};
	// end inline asm
	add.f64 	%fd23, %fd21, %fd22;
	// begin inline asm
	mov.b64 {%r41,%r42}, %fd23;
	// end inline asm
	shfl.sync.bfly.b32	%r44|%p18, %r42, 2, 31, -1;
	shfl.sync.bfly.b32	%r43|%p19, %r41, 2, 31, -1;
	// begin inline asm
	mov.b64 %fd24, {%r43,%r44};
	// end inline asm
	add.f64 	%fd25, %fd23, %fd24;
	// begin inline asm
	mov.b64 {%r45,%r46}, %fd25;
	// end inline asm
	shfl.sync.bfly.b32	%r48|%p20, %r46, 1, 31, -1;
	shfl.sync.bfly.b32	%r47|%p21, %r45, 1, 31, -1;
	// begin inline asm
	mov.b64 %fd26, {%r47,%r48};
	// end inline asm
	add.f64 	%fd2, %fd25, %fd26;
	// begin inline asm
	mov.b64 {%r49,%r50}, %fd27;
	// end inline asm
	shfl.sync.bfly.b32	%r52|%p22, %r50, 16, 31, -1;
	shfl.sync.bfly.b32	%r51|%p23, %r49, 16, 31, -1;
	// begin inline asm
	mov.b64 %fd28, {%r51,%r52};
	// end inline asm
	add.f64 	%fd29, %fd27, %fd28;
	// begin inline asm
	mov.b64 {%r53,%r54}, %fd29;
	// end inline asm
	shfl.sync.bfly.b32	%r56|%p24, %r54, 8, 31, -1;
	shfl.sync.bfly.b32	%r55|%p25, %r53, 8, 31, -1;
	// begin inline asm
	mov.b64 %fd30, {%r55,%r56};
	// end inline asm
	add.f64 	%fd31, %fd29, %fd30;
	// begin inline asm
	mov.b64 {%r57,%r58}, %fd31;
	// end inline asm
	shfl.sync.bfly.b32	%r60|%p26, %r58, 4, 31, -1;
	shfl.sync.bfly.b32	%r59|%p27, %r57, 4, 31, -1;
	// begin inline asm
	mov.b64 %fd32, {%r59,%r60};
	// end inline asm
	add.f64 	%fd33, %fd31, %fd32;
	// begin inline asm
	mov.b64 {%r61,%r62}, %fd33;
	// end inline asm
	shfl.sync.bfly.b32	%r64|%p28, %r62, 2, 31, -1;
	shfl.sync.bfly.b32	%r63|%p29, %r61, 2, 31, -1;
	// begin inline asm
	mov.b64 %fd34, {%r63,%r64};
	// end inline asm
	add.f64 	%fd35, %fd33, %fd34;
	// begin inline asm
	mov.b64 {%r65,%r66}, %fd35;
	// end inline asm
	shfl.sync.bfly.b32	%r68|%p30, %r66, 1, 31, -1;
	shfl.sync.bfly.b32	%r67|%p31, %r65, 1, 31, -1;
	// begin inline asm
	mov.b64 %fd36, {%r67,%r68};
	// end inline asm
	add.f64 	%fd3, %fd35, %fd36;
	setp.gt.u32 	%p32, %r3, 31;
	shr.u32 	%r70, %r2, 5;
	setp.lt.u32 	%p33, %r3, %r70;
	shl.b32 	%r71, %r3, 3;
	mov.u32 	%r72, _ZZ16calculate_centerPPdS_S_S_iE6warp_x;
	add.s32 	%r5, %r72, %r71;
	mov.u32 	%r73, _ZZ16calculate_centerPPdS_S_S_iE6warp_y;
	add.s32 	%r6, %r73, %r71;
	mov.u32 	%r74, _ZZ16calculate_centerPPdS_S_S_iE6warp_z;
	add.s32 	%r7, %r74, %r71;
	or.pred  	%p34, %p32, %p33;
	@%p34 bra 	$L__BB1_3;
	mov.b64 	%rd9, 0;
	st.shared.u64 	[%r5], %rd9;
	st.shared.u64 	[%r6], %rd9;
	st.shared.u64 	[%r7], %rd9;
$L__BB1_3:
	and.b32  	%r75, %r3, 31;
	setp.ne.s32 	%p35, %r75, 0;
	@%p35 bra 	$L__BB1_5;
	shr.u32 	%r76, %r3, 2;
	add.s32 	%r78, %r72, %r76;
	st.shared.f64 	[%r78], %fd1;
	add.s32 	%r80, %r73, %r76;
	st.shared.f64 	[%r80], %fd2;
	add.s32 	%r82, %r74, %r76;
	st.shared.f64 	[%r82], %fd3;
$L__BB1_5:
	setp.gt.u32 	%p36, %r3, 31;
	bar.sync 	0;
	@%p36 bra 	$L__BB1_8;
	ld.shared.f64 	%fd41, [%r5];
	ld.shared.f64 	%fd51, [%r6];
	ld.shared.f64 	%fd61, [%r7];
	// begin inline asm
	mov.b64 {%r83,%r84}, %fd41;
	// end inline asm
	shfl.sync.bfly.b32	%r86|%p37, %r84, 16, 31, -1;
	shfl.sync.bfly.b32	%r85|%p38, %r83, 16, 31, -1;
	// begin inline asm
	mov.b64 %fd42, {%r85,%r86};
	// end inline asm
	add.f64 	%fd43, %fd41, %fd42;
	// begin inline asm
	mov.b64 {%r87,%r88}, %fd43;
	// end inline asm
	shfl.sync.bfly.b32	%r90|%p39, %r88, 8, 31, -1;
	shfl.sync.bfly.b32	%r89|%p40, %r87, 8, 31, -1;
	// begin inline asm
	mov.b64 %fd44, {%r89,%r90};
	// end inline asm
	add.f64 	%fd45, %fd43, %fd44;
	// begin inline asm
	mov.b64 {%r91,%r92}, %fd45;
	// end inline asm
	shfl.sync.bfly.b32	%r94|%p41, %r92, 4, 31, -1;
	shfl.sync.bfly.b32	%r93|%p42, %r91, 4, 31, -1;
	// begin inline asm
	mov.b64 %fd46, {%r93,%r94};
	// end inline asm
	add.f64 	%fd47, %fd45, %fd46;
	// begin inline asm
	mov.b64 {%r95,%r96}, %fd47;
	// end inline asm
	shfl.sync.bfly.b32	%r98|%p43, %r96, 2, 31, -1;
	shfl.sync.bfly.b32	%r97|%p44, %r95, 2, 31, -1;
	// begin inline asm
	mov.b64 %fd48, {%r97,%r98};
	// end inline asm
	add.f64 	%fd49, %fd47, %fd48;
	// begin inline asm
	mov.b64 {%r99,%r100}, %fd49;
	// end inline asm
	shfl.sync.bfly.b32	%r102|%p45, %r100, 1, 31, -1;
	shfl.sync.bfly.b32	%r101|%p46, %r99, 1, 31, -1;
	// begin inline asm
	mov.b64 %fd50, {%r101,%r102};
	// end inline asm
	add.f64 	%fd4, %fd49, %fd50;
	// begin inline asm
	mov.b64 {%r103,%r104}, %fd51;
	// end inline asm
	shfl.sync.bfly.b32	%r106|%p47, %r104, 16, 31, -1;
	shfl.sync.bfly.b32	%r105|%p48, %r103, 16, 31, -1;
	// begin inline asm
	mov.b64 %fd52, {%r105,%r106};
	// end inline asm
	add.f64 	%fd53, %fd51, %fd52;
	// begin inline asm
	mov.b64 {%r107,%r108}, %fd53;
	// end inline asm
	shfl.sync.bfly.b32	%r110|%p49, %r108, 8, 31, -1;
	shfl.sync.bfly.b32	%r109|%p50, %r107, 8, 31, -1;
	// begin inline asm
	mov.b64 %fd54, {%r109,%r110};
	// end inline asm
	add.f64 	%fd55, %fd53, %fd54;
	// begin inline asm
	mov.b64 {%r111,%r112}, %fd55;
	// end inline asm
	shfl.sync.bfly.b32	%r114|%p51, %r112, 4, 31, -1;
	shfl.sync.bfly.b32	%r113|%p52, %r111, 4, 31, -1;
	// begin inline asm
	mov.b64 %fd56, {%r113,%r114};
	// end inline asm
	add.f64 	%fd57, %fd55, %fd56;
	// begin inline asm
	mov.b64 {%r115,%r116}, %fd57;
	// end inline asm
	shfl.sync.bfly.b32	%r118|%p53, %r116, 2, 31, -1;
	shfl.sync.bfly.b32	%r117|%p54, %r115, 2, 31, -1;
	// begin inline asm
	mov.b64 %fd58, {%r117,%r118};
	// end inline asm
	add.f64 	%fd59, %fd57, %fd58;
	// begin inline asm
	mov.b64 {%r119,%r120}, %fd59;
	// end inline asm
	shfl.sync.bfly.b32	%r122|%p55, %r120, 1, 31, -1;
	shfl.sync.bfly.b32	%r121|%p56, %r119, 1, 31, -1;
	// begin inline asm
	mov.b64 %fd60, {%r121,%r122};
	// end inline asm
	add.f64 	%fd5, %fd59, %fd60;
	// begin inline asm
	mov.b64 {%r123,%r124}, %fd61;
	// end inline asm
	shfl.sync.bfly.b32	%r126|%p57, %r124, 16, 31, -1;
	shfl.sync.bfly.b32	%r125|%p58, %r123, 16, 31, -1;
	// begin inline asm
	mov.b64 %fd62, {%r125,%r126};
	// end inline asm
	add.f64 	%fd63, %fd61, %fd62;
	// begin inline asm
	mov.b64 {%r127,%r128}, %fd63;
	// end inline asm
	shfl.sync.bfly.b32	%r130|%p59, %r128, 8, 31, -1;
	shfl.sync.bfly.b32	%r129|%p60, %r127, 8, 31, -1;
	// begin inline asm
	mov.b64 %fd64, {%r129,%r130};
	// end inline asm
	add.f64 	%fd65, %fd63, %fd64;
	// begin inline asm
	mov.b64 {%r131,%r132}, %fd65;
	// end inline asm
	shfl.sync.bfly.b32	%r134|%p61, %r132, 4, 31, -1;
	shfl.sync.bfly.b32	%r133|%p62, %r131, 4, 31, -1;
	// begin inline asm
	mov.b64 %fd66, {%r133,%r134};
	// end inline asm
	add.f64 	%fd67, %fd65, %fd66;
	// begin inline asm
	mov.b64 {%r135,%r136}, %fd67;
	// end inline asm
	shfl.sync.bfly.b32	%r138|%p63, %r136, 2, 31, -1;
	shfl.sync.bfly.b32	%r137|%p64, %r135, 2, 31, -1;
	// begin inline asm
	mov.b64 %fd68, {%r137,%r138};
	// end inline asm
	add.f64 	%fd69, %fd67, %fd68;
	// begin inline asm
	mov.b64 {%r139,%r140}, %fd69;
	// end inline asm
	shfl.sync.bfly.b32	%r142|%p65, %r140, 1, 31, -1;
	shfl.sync.bfly.b32	%r141|%p66, %r139, 1, 31, -1;
	// begin inline asm
	mov.b64 %fd70, {%r141,%r142};
	// end inline asm
	add.f64 	%fd6, %fd69, %fd70;
	setp.ne.s32 	%p67, %r3, 0;
	@%p67 bra 	$L__BB1_8;
	cvta.to.global.u64 	%rd10, %rd2;
	mul.wide.u32 	%rd11, %r1, 8;
	add.s64 	%rd12, %rd10, %rd11;
	st.global.f64 	[%rd12], %fd4;
	cvta.to.global.u64 	%rd13, %rd3;
	add.s64 	%rd14, %rd13, %rd11;
	st.global.f64 	[%rd14], %fd5;
	cvta.to.global.u64 	%rd15, %rd4;
	add.s64 	%rd16, %rd15, %rd11;
	st.global.f64 	[%rd16], %fd6;
$L__BB1_8:
	ret;

}
	// .globl	_Z13mat_minus_vecPPdS_ib
.visible .entry _Z13mat_minus_vecPPdS_ib(
	.param .u64 .ptr .align 1 _Z13mat_minus_vecPPdS_ib_param_0,
	.param .u64 .ptr .align 1 _Z13mat_minus_vecPPdS_ib_param_1,
	.param .u32 _Z13mat_minus_vecPPdS_ib_param_2,
	.param .u8 _Z13mat_minus_vecPPdS_ib_param_3
)
{
	.reg .pred 	%p<3>;
	.reg .b16 	%rs<2>;
	.reg .b32 	%r<6>;
	.reg .b64 	%rd<23>;
	.reg .b64 	%fd<19>;

	ld.param.u64 	%rd3, [_Z13mat_minus_vecPPdS_ib_param_0];
	ld.param.u64 	%rd4, [_Z13mat_minus_vecPPdS_ib_param_1];
	ld.param.u32 	%r2, [_Z13mat_minus_vecPPdS_ib_param_2];
	ld.param.s8 	%rs1, [_Z13mat_minus_vecPPdS_ib_param_3];
	cvta.to.global.u64 	%rd1, %rd3;
	cvta.to.global.u64 	%rd2, %rd4;
	mov.u32 	%r3, %ctaid.x;
	mov.u32 	%r4, %ntid.x;
	mov.u32 	%r5, %tid.x;
	mad.lo.s32 	%r1, %r3, %r4, %r5;
	setp.ge.s32 	%p1, %r1, %r2;
	@%p1 bra 	$L__BB2_4;
	setp.ne.s16 	%p2, %rs1, 0;
	@%p2 bra 	$L__BB2_3;
	ld.global.f64 	%fd10, [%rd2];
	mul.wide.s32 	%rd15, %r1, 8;
	add.s64 	%rd16, %rd1, %rd15;
	ld.global.u64 	%rd17, [%rd16];
	cvta.to.global.u64 	%rd18, %rd17;
	ld.global.f64 	%fd11, [%rd18];
	sub.f64 	%fd12, %fd11, %fd10;
	st.global.f64 	[%rd18], %fd12;
	ld.global.f64 	%fd13, [%rd2+8];
	ld.global.u64 	%rd19, [%rd16];
	cvta.to.global.u64 	%rd20, %rd19;
	ld.global.f64 	%fd14, [%rd20+8];
	sub.f64 	%fd15, %fd14, %fd13;
	st.global.f64 	[%rd20+8], %fd15;
	ld.global.f64 	%fd16, [%rd2+16];
	ld.global.u64 	%rd21, [%rd16];
	cvta.to.global.u64 	%rd22, %rd21;
	ld.global.f64 	%fd17, [%rd22+16];
	sub.f64 	%fd18, %fd17, %fd16;
	st.global.f64 	[%rd22+16], %fd18;
	bra.uni 	$L__BB2_4;
$L__BB2_3:
	ld.global.f64 	%fd1, [%rd2];
	ld.global.u64 	%rd5, [%rd1];
	cvta.to.global.u64 	%rd6, %rd5;
	mul.wide.s32 	%rd7, %r1, 8;
	add.s64 	%rd8, %rd6, %rd7;
	ld.global.f64 	%fd2, [%rd8];
	sub.f64 	%fd3, %fd2, %fd1;
	st.global.f64 	[%rd8], %fd3;
	ld.global.f64 	%fd4, [%rd2+8];
	ld.global.u64 	%rd9, [%rd1+8];
	cvta.to.global.u64 	%rd10, %rd9;
	add.s64 	%rd11, %rd10, %rd7;
	ld.global.f64 	%fd5, [%rd11];
	sub.f64 	%fd6, %fd5, %fd4;
	st.global.f64 	[%rd11], %fd6;
	ld.global.f64 	%fd7, [%rd2+16];
	ld.global.u64 	%rd12, [%rd1+16];
	cvta.to.global.u64 	%rd13, %rd12;
	add.s64 	%rd14, %rd13, %rd7;
	ld.global.f64 	%fd8, [%rd14];
	sub.f64 	%fd9, %fd8, %fd7;
	st.global.f64 	[%rd14], %fd9;
$L__BB2_4:
	ret;

}
	// .globl	_Z11mat_add_vecPPdS_ib
.visible .entry _Z11mat_add_vecPPdS_ib(
	.param .u64 .ptr .align 1 _Z11mat_add_vecPPdS_ib_param_0,
	.param .u64 .ptr .align 1 _Z11mat_add_vecPPdS_ib_param_1,
	.param .u32 _Z11mat_add_vecPPdS_ib_param_2,
	.param .u8 _Z11mat_add_vecPPdS_ib_param_3
)
{
	.reg .pred 	%p<3>;
	.reg .b16 	%rs<2>;
	.reg .b32 	%r<6>;
	.reg .b64 	%rd<23>;
	.reg .b64 	%fd<19>;

	ld.param.u64 	%rd3, [_Z11mat_add_vecPPdS_ib_param_0];
	ld.param.u64 	%rd4, [_Z11mat_add_vecPPdS_ib_param_1];
	ld.param.u32 	%r2, [_Z11mat_add_vecPPdS_ib_param_2];
	ld.param.s8 	%rs1, [_Z11mat_add_vecPPdS_ib_param_3];
	cvta.to.global.u64 	%rd1, %rd3;
	cvta.to.global.u64 	%rd2, %rd4;
	mov.u32 	%r3, %ctaid.x;
	mov.u32 	%r4, %ntid.x;
	mov.u32 	%r5, %tid.x;
	mad.lo.s32 	%r1, %r3, %r4, %r5;
	setp.ge.s32 	%p1, %r1, %r2;
	@%p1 bra 	$L__BB3_4;
	setp.ne.s16 	%p2, %rs1, 0;
	@%p2 bra 	$L__BB3_3;
	ld.global.f64 	%fd10, [%rd2];
	mul.wide.s32 	%rd15, %r1, 8;
	add.s64 	%rd16, %rd1, %rd15;
	ld.global.u64 	%rd17, [%rd16];
	cvta.to.global.u64 	%rd18, %rd17;
	ld.global.f64 	%fd11, [%rd18];
	add.f64 	%fd12, %fd10, %fd11;
	st.global.f64 	[%rd18], %fd12;
	ld.global.f64 	%fd13, [%rd2+8];
	ld.global.u64 	%rd19, [%rd16];
	cvta.to.global.u64 	%rd20, %rd19;
	ld.global.f64 	%fd14, [%rd20+8];
	add.f64 	%fd15, %fd13, %fd14;
	st.global.f64 	[%rd20+8], %fd15;
	ld.global.f64 	%fd16, [%rd2+16];
	ld.global.u64 	%rd21, [%rd16];
	cvta.to.global.u64 	%rd22, %rd21;
	ld.global.f64 	%fd17, [%rd22+16];
	add.f64 	%fd18, %fd16, %fd17;
	st.global.f64 	[%rd22+16], %fd18;
	bra.uni 	$L__BB3_4;
$L__BB3_3:
	ld.global.f64 	%fd1, [%rd2];
	ld.global.u64 	%rd5, [%rd1];
	cvta.to.global.u64 	%rd6, %rd5;
	mul.wide.s32 	%rd7, %r1, 8;
	add.s64 	%rd8, %rd6, %rd7;
	ld.global.f64 	%fd2, [%rd8];
	add.f64 	%fd3, %fd1, %fd2;
	st.global.f64 	[%rd8], %fd3;
	ld.global.f64 	%fd4, [%rd2+8];
	ld.global.u64 	%rd9, [%rd1+8];
	cvta.to.global.u64 	%rd10, %rd9;
	add.s64 	%rd11, %rd10, %rd7;
	ld.global.f64 	%fd5, [%rd11];
	add.f64 	%fd6, %fd4, %fd5;
	st.global.f64 	[%rd11], %fd6;
	ld.global.f64 	%fd7, [%rd2+16];
	ld.global.u64 	%rd12, [%rd1+16];
	cvta.to.global.u64 	%rd13, %rd12;
	add.s64 	%rd14, %rd13, %rd7;
	ld.global.f64 	%fd8, [%rd14];
	add.f64 	%fd9, %fd7, %fd8;
	st.global.f64 	[%rd14], %fd9;
$L__BB3_4:
	ret;

}
	// .globl	_Z7mat_mulPPdS0_S0_iibb
.visible .entry _Z7mat_mulPPdS0_S0_iibb(
	.param .u64 .ptr .align 1 _Z7mat_mulPPdS0_S0_iibb_param_0,
	.param .u64 .ptr .align 1 _Z7mat_mulPPdS0_S0_iibb_param_1,
	.param .u64 .ptr .align 1 _Z7mat_mulPPdS0_S0_iibb_param_2,
	.param .u32 _Z7mat_mulPPdS0_S0_iibb_param_3,
	.param .u32 _Z7mat_mulPPdS0_S0_iibb_param_4,
	.param .u8 _Z7mat_mulPPdS0_S0_iibb_param_5,
	.param .u8 _Z7mat_mulPPdS0_S0_iibb_param_6
)
{
	.reg .pred 	%p<9>;
	.reg .b16 	%rs<4>;
	.reg .b32 	%r<15>;
	.reg .b64 	%rd<55>;
	.reg .b64 	%fd<17>;

	ld.param.u64 	%rd4, [_Z7mat_mulPPdS0_S0_iibb_param_0];
	ld.param.u64 	%rd5, [_Z7mat_mulPPdS0_S0_iibb_param_1];
	ld.param.u64 	%rd6, [_Z7mat_mulPPdS0_S0_iibb_param_2];
	ld.param.u32 	%r5, [_Z7mat_mulPPdS0_S0_iibb_param_3];
	ld.param.u32 	%r6, [_Z7mat_mulPPdS0_S0_iibb_param_4];
	ld.param.s8 	%rs1, [_Z7mat_mulPPdS0_S0_iibb_param_5];
	ld.param.s8 	%rs2, [_Z7mat_mulPPdS0_S0_iibb_param_6];
	cvta.to.global.u64 	%rd1, %rd5;
	cvta.to.global.u64 	%rd2, %rd4;
	cvta.to.global.u64 	%rd3, %rd6;
	mov.u32 	%r7, %ctaid.x;
	mov.u32 	%r8, %ntid.x;
	mov.u32 	%r9, %tid.x;
	mad.lo.s32 	%r1, %r7, %r8, %r9;
	setp.ge.s32 	%p1, %r1, %r6;
	@%p1 bra 	$L__BB4_8;
	div.s32 	%r10, %r1, %r5;
	mul.lo.s32 	%r11, %r10, %r5;
	sub.s32 	%r2, %r1, %r11;
	mul.hi.s32 	%r12, %r10, 1431655766;
	shr.u32 	%r13, %r12, 31;
	add.s32 	%r3, %r12, %r13;
	mul.lo.s32 	%r14, %r3, 3;
	sub.s32 	%r4, %r10, %r14;
	or.b16  	%rs3, %rs2, %rs1;
	setp.ne.s16 	%p2, %rs3, 0;
	@%p2 bra 	$L__BB4_3;
	mul.wide.s32 	%rd43, %r3, 8;
	add.s64 	%rd44, %rd3, %rd43;
	ld.global.u64 	%rd45, [%rd44];
	mul.wide.s32 	%rd46, %r4, 8;
	add.s64 	%rd47, %rd45, %rd46;
	add.s64 	%rd48, %rd2, %rd43;
	ld.global.u64 	%rd49, [%rd48];
	mul.wide.s32 	%rd50, %r2, 8;
	add.s64 	%rd51, %rd49, %rd50;
	ld.f64 	%fd13, [%rd51];
	add.s64 	%rd52, %rd1, %rd50;
	ld.global.u64 	%rd53, [%rd52];
	add.s64 	%rd54, %rd53, %rd46;
	ld.f64 	%fd14, [%rd54];
	mul.f64 	%fd15, %fd13, %fd14;
	atom.add.f64 	%fd16, [%rd47], %fd15;
	bra.uni 	$L__BB4_8;
$L__BB4_3:
	setp.ne.s16 	%p3, %rs1, 0;
	setp.eq.s16 	%p4, %rs2, 0;
	or.pred  	%p5, %p3, %p4;
	@%p5 bra 	$L__BB4_5;
	mul.wide.s32 	%rd31, %r3, 8;
	add.s64 	%rd32, %rd3, %rd31;
	ld.global.u64 	%rd33, [%rd32];
	mul.wide.s32 	%rd34, %r4, 8;
	add.s64 	%rd35, %rd33, %rd34;
	add.s64 	%rd36, %rd2, %rd31;
	ld.global.u64 	%rd37, [%rd36];
	mul.wide.s32 	%rd38, %r2, 8;
	add.s64 	%rd39, %rd37, %rd38;
	ld.f64 	%fd9, [%rd39];
	add.s64 	%rd40, %rd1, %rd34;
	ld.global.u64 	%rd41, [%rd40];
	add.s64 	%rd42, %rd41, %rd38;
	ld.f64 	%fd10, [%rd42];
	mul.f64 	%fd11, %fd9, %fd10;
	atom.add.f64 	%fd12, [%rd35], %fd11;
	bra.uni 	$L__BB4_8;
$L__BB4_5:
	setp.eq.s16 	%p6, %rs1, 0;
	setp.ne.s16 	%p7, %rs2, 0;
	or.pred  	%p8, %p6, %p7;
	@%p8 bra 	$L__BB4_7;
	mul.wide.s32 	%rd19, %r3, 8;
	add.s64 	%rd20, %rd3, %rd19;
	ld.global.u64 	%rd21, [%rd20];
	mul.wide.s32 	%rd22, %r4, 8;
	add.s64 	%rd23, %rd21, %rd22;
	mul.wide.s32 	%rd24, %r2, 8;
	add.s64 	%rd25, %rd2, %rd24;
	ld.global.u64 	%rd26, [%rd25];
	add.s64 	%rd27, %rd26, %rd19;
	ld.f64 	%fd5, [%rd27];
	add.s64 	%rd28, %rd1, %rd24;
	ld.global.u64 	%rd29, [%rd28];
	add.s64 	%rd30, %rd29, %rd22;
	ld.f64 	%fd6, [%rd30];
	mul.f64 	%fd7, %fd5, %fd6;
	atom.add.f64 	%fd8, [%rd23], %fd7;
	bra.uni 	$L__BB4_8;
$L__BB4_7:
	mul.wide.s32 	%rd7, %r3, 8;
	add.s64 	%rd8, %rd3, %rd7;
	ld.global.u64 	%rd9, [%rd8];
	mul.wide.s32 	%rd10, %r4, 8;
	add.s64 	%rd11, %rd9, %rd10;
	mul.wide.s32 	%rd12, %r2, 8;
	add.s64 	%rd13, %rd2, %rd12;
	ld.global.u64 	%rd14, [%rd13];
	add.s64 	%rd15, %rd14, %rd7;
	ld.f64 	%fd1, [%rd15];
	add.s64 	%rd16, %rd1, %rd10;
	ld.global.u64 	%rd17, [%rd16];
	add.s64 	%rd18, %rd17, %rd12;
	ld.f64 	%fd2, [%rd18];
	mul.f64 	%fd3, %fd1, %fd2;
	atom.add.f64 	%fd4, [%rd11], %fd3;
$L__BB4_8:
	ret;

}
	// .globl	_Z18calculate_distancePPdS0_iS_
.visible .entry _Z18calculate_distancePPdS0_iS_(
	.param .u64 .ptr .align 1 _Z18calculate_distancePPdS0_iS__param_0,
	.param .u64 .ptr .align 1 _Z18calculate_distancePPdS0_iS__param_1,
	.param .u32 _Z18calculate_distancePPdS0_iS__param_2,
	.param .u64 .ptr .align 1 _Z18calculate_distancePPdS0_iS__param_3
)
{
	.reg .pred 	%p<28>;
	.reg .b32 	%r<55>;
	.reg .b64 	%rd<15>;
	.reg .b64 	%fd<36>;
	// demoted variable
	.shared .align 8 .b8 _ZZ18calculate_distancePPdS0_iS_E11warp_result[256];
	ld.param.u64 	%rd1, [_Z18calculate_distancePPdS0_iS__param_0];
	ld.param.u64 	%rd2, [_Z18calculate_distancePPdS0_iS__param_1];
	ld.param.u32 	%r6, [_Z18calculate_distancePPdS0_iS__param_2];
	ld.param.u64 	%rd3, [_Z18calculate_distancePPdS0_iS__param_3];
	mov.u32 	%r1, %ctaid.x;
	mov.u32 	%r2, %ntid.x;
	mov.u32 	%r3, %tid.x;
	mad.lo.s32 	%r4, %r1, %r2, %r3;
	setp.ge.s32 	%p1, %r4, %r6;
	@%p1 bra 	$L__BB5_8;
	cvta.to.global.u64 	%rd4, %rd1;
	cvta.to.global.u64 	%rd5, %rd2;
	mul.wide.s32 	%rd6, %r4, 8;
	add.s64 	%rd7, %rd4, %rd6;
	ld.global.u64 	%rd8, [%rd7];
	ld.f64 	%fd13, [%rd8];
	add.s64 	%rd9, %rd5, %rd6;
	ld.global.u64 	%rd10, [%rd9];
	ld.f64 	%fd14, [%rd10];
	sub.f64 	%fd15, %fd13, %fd14;
	ld.f64 	%fd16, [%rd8+8];
	ld.f64 	%fd17, [%rd10+8];
	sub.f64 	%fd18, %fd16, %fd17;
	mul.f64 	%fd19, %fd18, %fd18;
	fma.rn.f64 	%fd20, %fd15, %fd15, %fd19;
	ld.f64 	%fd21, [%rd8+16];
	ld.f64 	%fd22, [%rd10+16];
	sub.f64 	%fd23, %fd21, %fd22;
	fma.rn.f64 	%fd24, %fd23, %fd23, %fd20;
	cvt.rn.f64.s32 	%fd25, %r6;
	div.rn.f64 	%fd3, %fd24, %fd25;
	// begin inline asm
	mov.b64 {%r7,%r8}, %fd3;
	// end inline asm
	shfl.sync.bfly.b32	%r10|%p2, %r8, 16, 31, -1;
	shfl.sync.bfly.b32	%r9|%p3, %r7, 16, 31, -1;
	// begin inline asm
	mov.b64 %fd4, {%r9,%r10};
	// end inline asm
	add.f64 	%fd5, %fd3, %fd4;
	// begin inline asm
	mov.b64 {%r11,%r12}, %fd5;
	// end inline asm
	shfl.sync.bfly.b32	%r14|%p4, %r12, 8, 31, -1;
	shfl.sync.bfly.b32	%r13|%p5, %r11, 8, 31, -1;
	// begin inline asm
	mov.b64 %fd6, {%r13,%r14};
	// end inline asm
	add.f64 	%fd7, %fd5, %fd6;
	// begin inline asm
	mov.b64 {%r15,%r16}, %fd7;
	// end inline asm
	shfl.sync.bfly.b32	%r18|%p6, %r16, 4, 31, -1;
	shfl.sync.bfly.b32	%r17|%p7, %r15, 4, 31, -1;
	// begin inline asm
	mov.b64 %fd8, {%r17,%r18};
	// end inline asm
	add.f64 	%fd9, %fd7, %fd8;
	// begin inline asm
	mov.b64 {%r19,%r20}, %fd9;
	// end inline asm
	shfl.sync.bfly.b32	%r22|%p8, %r20, 2, 31, -1;
	shfl.sync.bfly.b32	%r21|%p9, %r19, 2, 31, -1;
	// begin inline asm
	mov.b64 %fd10, {%r21,%r22};
	// end inline asm
	add.f64 	%fd11, %fd9, %fd10;
	// begin inline asm
	mov.b64 {%r23,%r24}, %fd11;
	// end inline asm
	shfl.sync.bfly.b32	%r26|%p10, %r24, 1, 31, -1;
	shfl.sync.bfly.b32	%r25|%p11, %r23, 1, 31, -1;
	// begin inline asm
	mov.b64 %fd12, {%r25,%r26};
	// end inline asm
	add.f64 	%fd1, %fd11, %fd12;
	setp.gt.u32 	%p12, %r3, 31;
	shr.u32 	%r28, %r2, 5;
	setp.lt.u32 	%p13, %r3, %r28;
	shl.b32 	%r29, %r3, 3;
	mov.u32 	%r30, _ZZ18calculate_distancePPdS0_iS_E11warp_result;
	add.s32 	%r5, %r30, %r29;
	or.pred  	%p14, %p12, %p13;
	@%p14 bra 	$L__BB5_3;
	mov.b64 	%rd11, 0;
	st.shared.u64 	[%r5], %rd11;
$L__BB5_3:
	and.b32  	%r31, %r3, 31;
	setp.ne.s32 	%p15, %r31, 0;
	@%p15 bra 	$L__BB5_5;
	shr.u32 	%r32, %r3, 2;
	add.s32 	%r34, %r30, %r32;
	st.shared.f64 	[%r34], %fd1;
$L__BB5_5:
	setp.gt.u32 	%p16, %r3, 31;
	bar.sync 	0;
	@%p16 bra 	$L__BB5_8;
	ld.shared.f64 	%fd26, [%r5];
	// begin inline asm
	mov.b64 {%r35,%r36}, %fd26;
	// end inline asm
	shfl.sync.bfly.b32	%r38|%p17, %r36, 16, 31, -1;
	shfl.sync.bfly.b32	%r37|%p18, %r35, 16, 31, -1;
	// begin inline asm
	mov.b64 %fd27, {%r37,%r38};
	// end inline asm
	add.f64 	%fd28, %fd26, %fd27;
	// begin inline asm
	mov.b64 {%r39,%r40}, %fd28;
	// end inline asm
	shfl.sync.bfly.b32	%r42|%p19, %r40, 8, 31, -1;
	shfl.sync.bfly.b32	%r41|%p20, %r39, 8, 31, -1;
	// begin inline asm
	mov.b64 %fd29, {%r41,%r42};
	// end inline asm
	add.f64 	%fd30, %fd28, %fd29;
	// begin inline asm
	mov.b64 {%r43,%r44}, %fd30;
	// end inline asm
	shfl.sync.bfly.b32	%r46|%p21, %r44, 4, 31, -1;
	shfl.sync.bfly.b32	%r45|%p22, %r43, 4, 31, -1;
	// begin inline asm
	mov.b64 %fd31, {%r45,%r46};
	// end inline asm
	add.f64 	%fd32, %fd30, %fd31;
	// begin inline asm
	mov.b64 {%r47,%r48}, %fd32;
	// end inline asm
	shfl.sync.bfly.b32	%r50|%p23, %r48, 2, 31, -1;
	shfl.sync.bfly.b32	%r49|%p24, %r47, 2, 31, -1;
	// begin inline asm
	mov.b64 %fd33, {%r49,%r50};
	// end inline asm
	add.f64 	%fd34, %fd32, %fd33;
	// begin inline asm
	mov.b64 {%r51,%r52}, %fd34;
	// end inline asm
	shfl.sync.bfly.b32	%r54|%p25, %r52, 1, 31, -1;
	shfl.sync.bfly.b32	%r53|%p26, %r51, 1, 31, -1;
	// begin inline asm
	mov.b64 %fd35, {%r53,%r54};
	// end inline asm
	add.f64 	%fd2, %fd34, %fd35;
	setp.ne.s32 	%p27, %r3, 0;
	@%p27 bra 	$L__BB5_8;
	cvta.to.global.u64 	%rd12, %rd3;
	mul.wide.u32 	%rd13, %r1, 8;
	add.s64 	%rd14, %rd12, %rd13;
	st.global.f64 	[%rd14], %fd2;
$L__BB5_8:
	ret;

}
	// .globl	_Z6changePPdS0_S_i
.visible .entry _Z6changePPdS0_S_i(
	.param .u64 .ptr .align 1 _Z6changePPdS0_S_i_param_0,
	.param .u64 .ptr .align 1 _Z6changePPdS0_S_i_param_1,
	.param .u64 .ptr .align 1 _Z6changePPdS0_S_i_param_2,
	.param .u32 _Z6changePPdS0_S_i_param_3
)
{
	.reg .pred 	%p<2>;
	.reg .b32 	%r<6>;
	.reg .b64 	%rd<21>;
	.reg .b64 	%fd<28>;

	ld.param.u64 	%rd1, [_Z6changePPdS0_S_i_param_0];
	ld.param.u64 	%rd2, [_Z6changePPdS0_S_i_param_1];
	ld.param.u64 	%rd3, [_Z6changePPdS0_S_i_param_2];
	ld.param.u32 	%r2, [_Z6changePPdS0_S_i_param_3];
	mov.u32 	%r3, %ctaid.x;
	mov.u32 	%r4, %ntid.x;
	mov.u32 	%r5, %tid.x;
	mad.lo.s32 	%r1, %r3, %r4, %r5;
	setp.ge.s32 	%p1, %r1, %r2;
	@%p1 bra 	$L__BB6_2;
	cvta.to.global.u64 	%rd4, %rd2;
	cvta.to.global.u64 	%rd5, %rd1;
	cvta.to.global.u64 	%rd6, %rd3;
	mul.wide.s32 	%rd7, %r1, 8;
	add.s64 	%rd8, %rd4, %rd7;
	ld.global.u64 	%rd9, [%rd8];
	cvta.to.global.u64 	%rd10, %rd9;
	ld.global.f64 	%fd1, [%rd10];
	ld.global.f64 	%fd2, [%rd10+8];
	ld.global.f64 	%fd3, [%rd10+16];
	ld.global.u64 	%rd11, [%rd5];
	cvta.to.global.u64 	%rd12, %rd11;
	ld.global.f64 	%fd4, [%rd12];
	ld.global.f64 	%fd5, [%rd12+8];
	mul.f64 	%fd6, %fd2, %fd5;
	fma.rn.f64 	%fd7, %fd1, %fd4, %fd6;
	ld.global.f64 	%fd8, [%rd12+16];
	fma.rn.f64 	%fd9, %fd3, %fd8, %fd7;
	ld.global.f64 	%fd10, [%rd6];
	add.f64 	%fd11, %fd10, %fd9;
	st.global.f64 	[%rd10], %fd11;
	ld.global.u64 	%rd13, [%rd5+8];
	cvta.to.global.u64 	%rd14, %rd13;
	ld.global.f64 	%fd12, [%rd14];
	ld.global.f64 	%fd13, [%rd14+8];
	mul.f64 	%fd14, %fd2, %fd13;
	fma.rn.f64 	%fd15, %fd1, %fd12, %fd14;
	ld.global.f64 	%fd16, [%rd14+16];
	fma.rn.f64 	%fd17, %fd3, %fd16, %fd15;
	ld.global.f64 	%fd18, [%rd6+8];
	add.f64 	%fd19, %fd18, %fd17;
	ld.global.u64 	%rd15, [%rd8];
	cvta.to.global.u64 	%rd16, %rd15;
	st.global.f64 	[%rd16+8], %fd19;
	ld.global.u64 	%rd17, [%rd5+16];
	cvta.to.global.u64 	%rd18, %rd17;
	ld.global.f64 	%fd20, [%rd18];
	ld.global.f64 	%fd21, [%rd18+8];
	mul.f64 	%fd22, %fd2, %fd21;
	fma.rn.f64 	%fd23, %fd1, %fd20, %fd22;
	ld.global.f64 	%fd24, [%rd18+16];
	fma.rn.f64 	%fd25, %fd3, %fd24, %fd23;
	ld.global.f64 	%fd26, [%rd6+16];
	add.f64 	%fd27, %fd26, %fd25;
	ld.global.u64 	%rd19, [%rd8];
	cvta.to.global.u64 	%rd20, %rd19;
	st.global.f64 	[%rd20+16], %fd27;
$L__BB6_2:
	ret;

}
	// .globl	_Z14find_points_R1PPdPPiS2_ddPjS3_i
.visible .entry _Z14find_points_R1PPdPPiS2_ddPjS3_i(
	.param .u64 .ptr .align 1 _Z14find_points_R1PPdPPiS2_ddPjS3_i_param_0,
	.param .u64 .ptr .align 1 _Z14find_points_R1PPdPPiS2_ddPjS3_i_param_1,
	.param .u64 .ptr .align 1 _Z14find_points_R1PPdPPiS2_ddPjS3_i_param_2,
	.param .f64 _Z14find_points_R1PPdPPiS2_ddPjS3_i_param_3,
	.param .f64 _Z14find_points_R1PPdPPiS2_ddPjS3_i_param_4,
	.param .u64 .ptr .align 1 _Z14find_points_R1PPdPPiS2_ddPjS3_i_param_5,
	.param .u64 .ptr .align 1 _Z14find_points_R1PPdPPiS2_ddPjS3_i_param_6,
	.param .u32 _Z14find_points_R1PPdPPiS2_ddPjS3_i_param_7
)
{
	.reg .pred 	%p<6>;
	.reg .b32 	%r<14>;
	.reg .b64 	%rd<25>;
	.reg .b64 	%fd<20>;

	ld.param.u64 	%rd1, [_Z14find_points_R1PPdPPiS2_ddPjS3_i_param_0];
	ld.param.u64 	%rd2, [_Z14find_points_R1PPdPPiS2_ddPjS3_i_param_1];
	ld.param.u64 	%rd3, [_Z14find_points_R1PPdPPiS2_ddPjS3_i_param_2];
	ld.param.f64 	%fd2, [_Z14find_points_R1PPdPPiS2_ddPjS3_i_param_3];
	ld.param.f64 	%fd3, [_Z14find_points_R1PPdPPiS2_ddPjS3_i_param_4];
	ld.param.u64 	%rd4, [_Z14find_points_R1PPdPPiS2_ddPjS3_i_param_5];
	ld.param.u64 	%rd5, [_Z14find_points_R1PPdPPiS2_ddPjS3_i_param_6];
	ld.param.u32 	%r6, [_Z14find_points_R1PPdPPiS2_ddPjS3_i_param_7];
	mov.u32 	%r7, %ctaid.x;
	mov.u32 	%r8, %ntid.x;
	mov.u32 	%r9, %tid.x;
	mad.lo.s32 	%r1, %r7, %r8, %r9;
	mul.lo.s32 	%r10, %r6, %r6;
	setp.ge.s32 	%p1, %r1, %r10;
	@%p1 bra 	$L__BB7_7;
	cvta.to.global.u64 	%rd6, %rd1;
	div.s32 	%r2, %r1, %r6;
	mul.lo.s32 	%r11, %r2, %r6;
	sub.s32 	%r3, %r1, %r11;
	mul.wide.s32 	%rd7, %r2, 8;
	add.s64 	%rd8, %rd6, %rd7;
	ld.global.u64 	%rd9, [%rd8];
	ld.f64 	%fd4, [%rd9];
	mul.wide.s32 	%rd10, %r3, 8;
	add.s64 	%rd11, %rd6, %rd10;
	ld.global.u64 	%rd12, [%rd11];
	ld.f64 	%fd5, [%rd12];
	sub.f64 	%fd6, %fd4, %fd5;
	ld.f64 	%fd7, [%rd9+8];
	ld.f64 	%fd8, [%rd12+8];
	sub.f64 	%fd9, %fd7, %fd8;
	ld.f64 	%fd10, [%rd9+16];
	ld.f64 	%fd11, [%rd12+16];
	sub.f64 	%fd12, %fd10, %fd11;
	mul.f64 	%fd13, %fd9, %fd9;
	fma.rn.f64 	%fd14, %fd6, %fd6, %fd13;
	fma.rn.f64 	%fd15, %fd12, %fd12, %fd14;
	sqrt.rn.f64 	%fd1, %fd15;
	sub.f64 	%fd16, %fd1, %fd2;
	abs.f64 	%fd17, %fd16;
	setp.geu.f64 	%p2, %fd17, 0d3F1A36E2EB1C432D;
	@%p2 bra 	$L__BB7_4;
	cvta.to.global.u64 	%rd19, %rd4;
	atom.global.add.u32 	%r4, [%rd19], 1;
	add.s32 	%r13, %r6, -1;
	setp.ge.u32 	%p5, %r4, %r13;
	@%p5 bra 	$L__BB7_7;
	cvta.to.global.u64 	%rd20, %rd2;
	mul.wide.u32 	%rd21, %r4, 8;
	add.s64 	%rd22, %rd20, %rd21;
	ld.global.u64 	%rd23, [%rd22+8];
	st.u32 	[%rd23], %r2;
	ld.global.u64 	%rd24, [%rd22+8];
	st.u32 	[%rd24+4], %r3;
	bra.uni 	$L__BB7_7;
$L__BB7_4:
	sub.f64 	%fd18, %fd1, %fd3;
	abs.f64 	%fd19, %fd18;
	setp.geu.f64 	%p3, %fd19, 0d3F1A36E2EB1C432D;
	@%p3 bra 	$L__BB7_7;
	cvta.to.global.u64 	%rd13, %rd5;
	atom.global.add.u32 	%r5, [%rd13], 1;
	add.s32 	%r12, %r6, -1;
	setp.ge.u32 	%p4, %r5, %r12;
	@%p4 bra 	$L__BB7_7;
	cvta.to.global.u64 	%rd14, %rd3;
	mul.wide.u32 	%rd15, %r5, 8;
	add.s64 	%rd16, %rd14, %rd15;
	ld.global.u64 	%rd17, [%rd16+8];
	st.u32 	[%rd17], %r2;
	ld.global.u64 	%rd18, [%rd16+8];
	st.u32 	[%rd18+4], %r3;
$L__BB7_7:
	ret;

}
	// .globl	_Z6find_ePPdPPidP7point_ei
.visible .entry _Z6find_ePPdPPidP7point_ei(
	.param .u64 .ptr .align 1 _Z6find_ePPdPPidP7point_ei_param_0,
	.param .u64 .ptr .align 1 _Z6find_ePPdPPidP7point_ei_param_1,
	.param .f64 _Z6find_ePPdPPidP7point_ei_param_2,
	.param .u64 .ptr .align 1 _Z6find_ePPdPPidP7point_ei_param_3,
	.param .u32 _Z6find_ePPdPPidP7point_ei_param_4
)
{
	.reg .pred 	%p<2>;
	.reg .b32 	%r<10>;
	.reg .b64 	%rd<25>;
	.reg .b64 	%fd<24>;

	ld.param.u64 	%rd1, [_Z6find_ePPdPPidP7point_ei_param_0];
	ld.param.u64 	%rd2, [_Z6find_ePPdPPidP7point_ei_param_1];
	ld.param.f64 	%fd1, [_Z6find_ePPdPPidP7point_ei_param_2];
	ld.param.u64 	%rd3, [_Z6find_ePPdPPidP7point_ei_param_3];
	ld.param.u32 	%r2, [_Z6find_ePPdPPidP7point_ei_param_4];
	mov.u32 	%r3, %ctaid.x;
	mov.u32 	%r4, %ntid.x;
	mov.u32 	%r5, %tid.x;
	mad.lo.s32 	%r1, %r3, %r4, %r5;
	setp.ge.s32 	%p1, %r1, %r2;
	@%p1 bra 	$L__BB8_2;
	cvta.to.global.u64 	%rd4, %rd2;
	cvta.to.global.u64 	%rd5, %rd3;
	cvta.to.global.u64 	%rd6, %rd1;
	mul.wide.s32 	%rd7, %r1, 8;
	add.s64 	%rd8, %rd4, %rd7;
	ld.global.u64 	%rd9, [%rd8];
	cvta.to.global.u64 	%rd10, %rd9;
	ld.global.u32 	%r6, [%rd10];
	mul.wide.s32 	%rd11, %r1, 56;
	add.s64 	%rd12, %rd5, %rd11;
	st.global.u32 	[%rd12], %r6;
	ld.global.u64 	%rd13, [%rd8];
	cvta.to.global.u64 	%rd14, %rd13;
	ld.global.u32 	%r7, [%rd14+4];
	st.global.u32 	[%rd12+4], %r7;
	ld.global.u64 	%rd15, [%rd8];
	cvta.to.global.u64 	%rd16, %rd15;
	ld.global.u32 	%r8, [%rd16];
	mul.wide.s32 	%rd17, %r8, 8;
	add.s64 	%rd18, %rd6, %rd17;
	ld.global.u64 	%rd19, [%rd18];
	cvta.to.global.u64 	%rd20, %rd19;
	ld.global.f64 	%fd2, [%rd20];
	ld.global.f64 	%fd3, [%rd20+8];
	ld.global.f64 	%fd4, [%rd20+16];
	ld.global.u32 	%r9, [%rd16+4];
	mul.wide.s32 	%rd21, %r9, 8;
	add.s64 	%rd22, %rd6, %rd21;
	ld.global.u64 	%rd23, [%rd22];
	cvta.to.global.u64 	%rd24, %rd23;
	ld.global.f64 	%fd5, [%rd24];
	ld.global.f64 	%fd6, [%rd24+8];
	ld.global.f64 	%fd7, [%rd24+16];
	mov.f64 	%fd8, 0d3FF0000000000000;
	sub.f64 	%fd9, %fd8, %fd1;
	div.rn.f64 	%fd10, %fd1, %fd9;
	fma.rn.f64 	%fd11, %fd10, %fd5, %fd2;
	add.f64 	%fd12, %fd10, 0d3FF0000000000000;
	div.rn.f64 	%fd13, %fd11, %fd12;
	st.global.f64 	[%rd12+8], %fd13;
	fma.rn.f64 	%fd14, %fd10, %fd6, %fd3;
	div.rn.f64 	%fd15, %fd14, %fd12;
	st.global.f64 	[%rd12+16], %fd15;
	fma.rn.f64 	%fd16, %fd10, %fd7, %fd4;
	div.rn.f64 	%fd17, %fd16, %fd12;
	st.global.f64 	[%rd12+24], %fd17;
	fma.rn.f64 	%fd18, %fd10, %fd2, %fd5;
	div.rn.f64 	%fd19, %fd18, %fd12;
	st.global.f64 	[%rd12+32], %fd19;
	fma.rn.f64 	%fd20, %fd10, %fd3, %fd6;
	div.rn.f64 	%fd21, %fd20, %fd12;
	st.global.f64 	[%rd12+40], %fd21;
	fma.rn.f64 	%fd22, %fd10, %fd4, %fd7;
	div.rn.f64 	%fd23, %fd22, %fd12;
	st.global.f64 	[%rd12+48], %fd23;
$L__BB8_2:
	ret;

}
	// .globl	_Z21final_four_points_setP7point_eS0_PPiPPdS1_i
.visible .entry _Z21final_four_points_setP7point_eS0_PPiPPdS1_i(
	.param .u64 .ptr .align 1 _Z21final_four_points_setP7point_eS0_PPiPPdS1_i_param_0,
	.param .u64 .ptr .align 1 _Z21final_four_points_setP7point_eS0_PPiPPdS1_i_param_1,
	.param .u64 .ptr .align 1 _Z21final_four_points_setP7point_eS0_PPiPPdS1_i_param_2,
	.param .u64 .ptr .align 1 _Z21final_four_points_setP7point_eS0_PPiPPdS1_i_param_3,
	.param .u64 .ptr .align 1 _Z21final_four_points_setP7point_eS0_PPiPPdS1_i_param_4,
	.param .u32 _Z21final_four_points_setP7point_eS0_PPiPPdS1_i_param_5
)
{
	.reg .pred 	%p<11>;
	.reg .b32 	%r<19>;
	.reg .b64 	%rd<41>;
	.reg .b64 	%fd<55>;

	ld.param.u64 	%rd4, [_Z21final_four_points_setP7point_eS0_PPiPPdS1_i_param_0];
	ld.param.u64 	%rd5, [_Z21final_four_points_setP7point_eS0_PPiPPdS1_i_param_1];
	ld.param.u64 	%rd6, [_Z21final_four_points_setP7point_eS0_PPiPPdS1_i_param_2];
	ld.param.u64 	%rd8, [_Z21final_four_points_setP7point_eS0_PPiPPdS1_i_param_3];
	ld.param.u64 	%rd7, [_Z21final_four_points_setP7point_eS0_PPiPPdS1_i_param_4];
	ld.param.u32 	%r3, [_Z21final_four_points_setP7point_eS0_PPiPPdS1_i_param_5];
	cvta.to.global.u64 	%rd1, %rd8;
	mov.u32 	%r4, %ctaid.x;
	mov.u32 	%r5, %ntid.x;
	mov.u32 	%r6, %tid.x;
	mad.lo.s32 	%r1, %r4, %r5, %r6;
	mul.lo.s32 	%r7, %r3, %r3;
	setp.ge.s32 	%p1, %r1, %r7;
	@%p1 bra 	$L__BB9_14;
	cvta.to.global.u64 	%rd9, %rd4;
	div.s32 	%r8, %r1, %r3;
	mul.wide.s32 	%rd10, %r8, 56;
	add.s64 	%rd2, %rd9, %rd10;
	ld.global.u32 	%r9, [%rd2];
	setp.ne.s32 	%p2, %r9, 0;
	@%p2 bra 	$L__BB9_3;
	ld.global.u32 	%r10, [%rd2+4];
	setp.eq.s32 	%p3, %r10, 0;
	@%p3 bra 	$L__BB9_14;
$L__BB9_3:
	rem.s32 	%r11, %r1, %r3;
	cvta.to.global.u64 	%rd11, %rd5;
	mul.wide.s32 	%rd12, %r11, 56;
	add.s64 	%rd3, %rd11, %rd12;
	ld.global.u32 	%r12, [%rd3];
	setp.ne.s32 	%p4, %r12, 0;
	@%p4 bra 	$L__BB9_5;
	ld.global.u32 	%r13, [%rd3+4];
	setp.eq.s32 	%p5, %r13, 0;
	@%p5 bra 	$L__BB9_14;
$L__BB9_5:
	ld.global.f64 	%fd4, [%rd2+8];
	ld.global.f64 	%fd5, [%rd3+8];
	sub.f64 	%fd6, %fd4, %fd5;
	ld.global.f64 	%fd7, [%rd2+16];
	ld.global.f64 	%fd8, [%rd3+16];
	sub.f64 	%fd9, %fd7, %fd8;
	mul.f64 	%fd10, %fd9, %fd9;
	fma.rn.f64 	%fd11, %fd6, %fd6, %fd10;
	ld.global.f64 	%fd12, [%rd2+24];
	ld.global.f64 	%fd13, [%rd3+24];
	sub.f64 	%fd14, %fd12, %fd13;
	fma.rn.f64 	%fd1, %fd14, %fd14, %fd11;
	ld.global.f64 	%fd15, [%rd3+32];
	sub.f64 	%fd16, %fd4, %fd15;
	ld.global.f64 	%fd17, [%rd3+40];
	sub.f64 	%fd18, %fd7, %fd17;
	mul.f64 	%fd19, %fd18, %fd18;
	fma.rn.f64 	%fd20, %fd16, %fd16, %fd19;
	ld.global.f64 	%fd21, [%rd3+48];
	sub.f64 	%fd22, %fd12, %fd21;
	fma.rn.f64 	%fd23, %fd22, %fd22, %fd20;
	ld.global.f64 	%fd24, [%rd2+32];
	sub.f64 	%fd25, %fd24, %fd5;
	ld.global.f64 	%fd26, [%rd2+40];
	sub.f64 	%fd27, %fd26, %fd8;
	mul.f64 	%fd28, %fd27, %fd27;
	fma.rn.f64 	%fd29, %fd25, %fd25, %fd28;
	ld.global.f64 	%fd30, [%rd2+48];
	sub.f64 	%fd31, %fd30, %fd13;
	fma.rn.f64 	%fd32, %fd31, %fd31, %fd29;
	sub.f64 	%fd33, %fd24, %fd15;
	sub.f64 	%fd34, %fd26, %fd17;
	mul.f64 	%fd35, %fd34, %fd34;
	fma.rn.f64 	%fd36, %fd33, %fd33, %fd35;
	sub.f64 	%fd37, %fd30, %fd21;
	fma.rn.f64 	%fd38, %fd37, %fd37, %fd36;
	min.f64 	%fd40, %fd1, %fd23;
	min.f64 	%fd41, %fd40, %fd32;
	min.f64 	%fd42, %fd41, %fd38;
	setp.geu.f64 	%p6, %fd42, 0d3E7AD7F29ABCAF48;
	@%p6 bra 	$L__BB9_14;
	cvta.to.global.u64 	%rd13, %rd7;
	atom.global.add.u32 	%r2, [%rd13], 1;
	add.s32 	%r14, %r3, -1;
	setp.ge.s32 	%p7, %r2, %r14;
	@%p7 bra 	$L__BB9_14;
	setp.geu.f64 	%p8, %fd1, 0d3E7AD7F29ABCAF48;
	ld.global.u32 	%r15, [%rd2];
	cvta.to.global.u64 	%rd14, %rd6;
	mul.wide.s32 	%rd15, %r2, 8;
	add.s64 	%rd16, %rd14, %rd15;
	ld.global.u64 	%rd17, [%rd16+8];
	st.u32 	[%rd17], %r15;
	ld.global.u32 	%r16, [%rd2+4];
	ld.global.u64 	%rd18, [%rd16+8];
	st.u32 	[%rd18+4], %r16;
	ld.global.u32 	%r17, [%rd3];
	ld.global.u64 	%rd19, [%rd16+8];
	st.u32 	[%rd19+8], %r17;
	ld.global.u32 	%r18, [%rd3+4];
	ld.global.u64 	%rd20, [%rd16+8];
	st.u32 	[%rd20+12], %r18;
	@%p8 bra 	$L__BB9_9;
	ld.global.f64 	%fd52, [%rd2+8];
	add.s64 	%rd37, %rd1, %rd15;
	ld.global.u64 	%rd38, [%rd37+8];
	st.f64 	[%rd38], %fd52;
	ld.global.f64 	%fd53, [%rd2+16];
	ld.global.u64 	%rd39, [%rd37+8];
	st.f64 	[%rd39+8], %fd53;
	ld.global.f64 	%fd54, [%rd2+24];
	ld.global.u64 	%rd40, [%rd37+8];
	st.f64 	[%rd40+16], %fd54;
	bra.uni 	$L__BB9_14;
$L__BB9_9:
	setp.geu.f64 	%p9, %fd23, 0d3E7AD7F29ABCAF48;
	@%p9 bra 	$L__BB9_11;
	ld.global.f64 	%fd49, [%rd2+8];
	add.s64 	%rd32, %rd1, %rd15;
	ld.global.u64 	%rd33, [%rd32+8];
	st.f64 	[%rd33], %fd49;
	ld.global.f64 	%fd50, [%rd2+16];
	ld.global.u64 	%rd34, [%rd32+8];
	st.f64 	[%rd34+8], %fd50;
	ld.global.f64 	%fd51, [%rd2+24];
	ld.global.u64 	%rd35, [%rd32+8];
	st.f64 	[%rd35+16], %fd51;
	bra.uni 	$L__BB9_14;
$L__BB9_11:
	setp.geu.f64 	%p10, %fd32, 0d3E7AD7F29ABCAF48;
	@%p10 bra 	$L__BB9_13;
	ld.global.f64 	%fd46, [%rd2+32];
	add.s64 	%rd27, %rd1, %rd15;
	ld.global.u64 	%rd28, [%rd27+8];
	st.f64 	[%rd28], %fd46;
	ld.global.f64 	%fd47, [%rd2+40];
	ld.global.u64 	%rd29, [%rd27+8];
	st.f64 	[%rd29+8], %fd47;
	ld.global.f64 	%fd48, [%rd2+48];
	ld.global.u64 	%rd30, [%rd27+8];
	st.f64 	[%rd30+16], %fd48;
	bra.uni 	$L__BB9_14;
$L__BB9_13:
	ld.global.f64 	%fd43, [%rd2+32];
	add.s64 	%rd22, %rd1, %rd15;
	ld.global.u64 	%rd23, [%rd22+8];
	st.f64 	[%rd23], %fd43;
	ld.global.f64 	%fd44, [%rd2+40];
	ld.global.u64 	%rd24, [%rd22+8];
	st.f64 	[%rd24+8], %fd44;
	ld.global.f64 	%fd45, [%rd2+48];
	ld.global.u64 	%rd25, [%rd22+8];
	st.f64 	[%rd25+16], %fd45;
$L__BB9_14:
	ret;

}


// ===== COMPILED SASS (sm_100) =====

	.target	sm_100

	.elftype	@"ET_EXEC"


//--------------------- .note.nv.tkinfo           --------------------------
	.section	.note.nv.tkinfo,"",@"SHT_NOTE"
	.sectionflags	@"SHF_NOTE_NV_TKINFO"
	.tkinfo
        /*0018*/ 	.word	0x00000002
        /*0030*/ 	.string	""
        /*0030*/ 	.string	"ptxas"
        /*0030*/ 	.string	"Cuda compilation tools, release 13.0, V13.0.88"
        /*0030*/ 	.string	"Build cuda_13.0.r13.0/compiler.36424714_0"
        /*0030*/ 	.string	"-arch sm_100 -m 64 "



//--------------------- .note.nv.cuinfo           --------------------------
	.section	.note.nv.cuinfo,"",@"SHT_NOTE"
	.sectionflags	@"SHF_NOTE_NV_CUINFO"
        /*0018*/ 	.short	0x0002
        /*001a*/ 	.short	0x0064
        /*001c*/ 	.short	0x0082
	.zero		2


//--------------------- .nv.info                  --------------------------
	.section	.nv.info,"",@"SHT_CUDA_INFO"
	.align	4


	//----- nvinfo : EIATTR_REGCOUNT
	.align		4
        /*0000*/ 	.byte	0x04, 0x2f
        /*0002*/ 	.short	(.L_1 - .L_0)
	.align		4
.L_0:
        /*0004*/ 	.word	index@(_Z10Init_new_QPPdS0_S0_i)
        /*0008*/ 	.word	0x00000020


	//----- nvinfo : EIATTR_FRAME_SIZE
	.align		4
.L_1:
        /*000c*/ 	.byte	0x04, 0x11
        /*000e*/ 	.short	(.L_3 - .L_2)
	.align		4
.L_2:
        /*0010*/ 	.word	index@(_Z10Init_new_QPPdS0_S0_i)
        /*0014*/ 	.word	0x00000000


	//----- nvinfo : EIATTR_REGCOUNT
	.align		4
.L_3:
        /*0018*/ 	.byte	0x04, 0x2f
        /*001a*/ 	.short	(.L_5 - .L_4)
	.align		4
.L_4:
        /*001c*/ 	.word	index@(_Z16calculate_centerPPdS_S_S_i)
        /*0020*/ 	.word	0x00000020


	//----- nvinfo : EIATTR_FRAME_SIZE
	.align		4
.L_5:
        /*0024*/ 	.byte	0x04, 0x11
        /*0026*/ 	.short	(.L_7 - .L_6)
	.align		4
.L_6:
        /*0028*/ 	.word	index@($__internal_3_$__cuda_sm20_div_rn_f64_full)
        /*002c*/ 	.word	0x00000000


	//----- nvinfo : EIATTR_FRAME_SIZE
	.align		4
.L_7:
        /*0030*/ 	.byte	0x04, 0x11
        /*0032*/ 	.short	(.L_9 - .L_8)
	.align		4
.L_8:
        /*0034*/ 	.word	index@(_Z16calculate_centerPPdS_S_S_i)
        /*0038*/ 	.word	0x00000000


	//----- nvinfo : EIATTR_REGCOUNT
	.align		4
.L_9:
        /*003c*/ 	.byte	0x04, 0x2f
        /*003e*/ 	.short	(.L_11 - .L_10)
	.align		4
.L_10:
        /*0040*/ 	.word	index@(_Z13mat_minus_vecPPdS_ib)
        /*0044*/ 	.word	0x00000016


	//----- nvinfo : EIATTR_FRAME_SIZE
	.align		4
.L_11:
        /*0048*/ 	.byte	0x04, 0x11
        /*004a*/ 	.short	(.L_13 - .L_12)
	.align		4
.L_12:
        /*004c*/ 	.word	index@(_Z13mat_minus_vecPPdS_ib)
        /*0050*/ 	.word	0x00000000


	//----- nvinfo : EIATTR_REGCOUNT
	.align		4
.L_13:
        /*0054*/ 	.byte	0x04, 0x2f
        /*0056*/ 	.short	(.L_15 - .L_14)
	.align		4
.L_14:
        /*0058*/ 	.word	index@(_Z11mat_add_vecPPdS_ib)
        /*005c*/ 	.word	0x00000016


	//----- nvinfo : EIATTR_FRAME_SIZE
	.align		4
.L_15:
        /*0060*/ 	.byte	0x04, 0x11
        /*0062*/ 	.short	(.L_17 - .L_16)
	.align		4
.L_16:
        /*0064*/ 	.word	index@(_Z11mat_add_vecPPdS_ib)
        /*0068*/ 	.word	0x00000000


	//----- nvinfo : EIATTR_REGCOUNT
	.align		4
.L_17:
        /*006c*/ 	.byte	0x04, 0x2f
        /*006e*/ 	.short	(.L_19 - .L_18)
	.align		4
.L_18:
        /*0070*/ 	.word	index@(_Z7mat_mulPPdS0_S0_iibb)
        /*0074*/ 	.word	0x00000012


	//----- nvinfo : EIATTR_FRAME_SIZE
	.align		4
.L_19:
        /*0078*/ 	.byte	0x04, 0x11
        /*007a*/ 	.short	(.L_21 - .L_20)
	.align		4
.L_20:
        /*007c*/ 	.word	index@(_Z7mat_mulPPdS0_S0_iibb)
        /*0080*/ 	.word	0x00000000


	//----- nvinfo : EIATTR_REGCOUNT
	.align		4
.L_21:
        /*0084*/ 	.byte	0x04, 0x2f
        /*0086*/ 	.short	(.L_23 - .L_22)
	.align		4
.L_22:
        /*0088*/ 	.word	index@(_Z18calculate_distancePPdS0_iS_)
        /*008c*/ 	.word	0x0000001c


	//----- nvinfo : EIATTR_FRAME_SIZE
	.align		4
.L_23:
        /*0090*/ 	.byte	0x04, 0x11
        /*0092*/ 	.short	(.L_25 - .L_24)
	.align		4
.L_24:
        /*0094*/ 	.word	index@($__internal_2_$__cuda_sm20_div_rn_f64_full)
        /*0098*/ 	.word	0x00000000


	//----- nvinfo : EIATTR_FRAME_SIZE
	.align		4
.L_25:
        /*009c*/ 	.byte	0x04, 0x11
        /*009e*/ 	.short	(.L_27 - .L_26)
	.align		4
.L_26:
        /*00a0*/ 	.word	index@(_Z18calculate_distancePPdS0_iS_)
        /*00a4*/ 	.word	0x00000000


	//----- nvinfo : EIATTR_REGCOUNT
	.align		4
.L_27:
        /*00a8*/ 	.byte	0x04, 0x2f
        /*00aa*/ 	.short	(.L_29 - .L_28)
	.align		4
.L_28:
        /*00ac*/ 	.word	index@(_Z6changePPdS0_S_i)
        /*00b0*/ 	.word	0x00000020


	//----- nvinfo : EIATTR_FRAME_SIZE
	.align		4
.L_29:
        /*00b4*/ 	.byte	0x04, 0x11
        /*00b6*/ 	.short	(.L_31 - .L_30)
	.align		4
.L_30:
        /*00b8*/ 	.word	index@(_Z6changePPdS0_S_i)
        /*00bc*/ 	.word	0x00000000


	//----- nvinfo : EIATTR_REGCOUNT
	.align		4
.L_31:
        /*00c0*/ 	.byte	0x04, 0x2f
        /*00c2*/ 	.short	(.L_33 - .L_32)
	.align		4
.L_32:
        /*00c4*/ 	.word	index@(_Z14find_points_R1PPdPPiS2_ddPjS3_i)
        /*00c8*/ 	.word	0x00000018


	//----- nvinfo : EIATTR_FRAME_SIZE
	.align		4
.L_33:
        /*00cc*/ 	.byte	0x04, 0x11
        /*00ce*/ 	.short	(.L_35 - .L_34)
	.align		4
.L_34:
        /*00d0*/ 	.word	index@($__internal_1_$__cuda_sm20_dsqrt_rn_f64_mediumpath_v1)
        /*00d4*/ 	.word	0x00000000


	//----- nvinfo : EIATTR_FRAME_SIZE
	.align		4
.L_35:
        /*00d8*/ 	.byte	0x04, 0x11
        /*00da*/ 	.short	(.L_37 - .L_36)
	.align		4
.L_36:
        /*00dc*/ 	.word	index@(_Z14find_points_R1PPdPPiS2_ddPjS3_i)
        /*00e0*/ 	.word	0x00000000


	//----- nvinfo : EIATTR_REGCOUNT
	.align		4
.L_37:
        /*00e4*/ 	.byte	0x04, 0x2f
        /*00e6*/ 	.short	(.L_39 - .L_38)
	.align		4
.L_38:
        /*00e8*/ 	.word	index@(_Z6find_ePPdPPidP7point_ei)
        /*00ec*/ 	.word	0x00000027


	//----- nvinfo : EIATTR_FRAME_SIZE
	.align		4
.L_39:
        /*00f0*/ 	.byte	0x04, 0x11
        /*00f2*/ 	.short	(.L_41 - .L_40)
	.align		4
.L_40:
        /*00f4*/ 	.word	index@($__internal_0_$__cuda_sm20_div_rn_f64_full)
        /*00f8*/ 	.word	0x00000000


	//----- nvinfo : EIATTR_FRAME_SIZE
	.align		4
.L_41:
        /*00fc*/ 	.byte	0x04, 0x11
        /*00fe*/ 	.short	(.L_43 - .L_42)
	.align		4
.L_42:
        /*0100*/ 	.word	index@(_Z6find_ePPdPPidP7point_ei)
        /*0104*/ 	.word	0x00000000


	//----- nvinfo : EIATTR_REGCOUNT
	.align		4
.L_43:
        /*0108*/ 	.byte	0x04, 0x2f
        /*010a*/ 	.short	(.L_45 - .L_44)
	.align		4
.L_44:
        /*010c*/ 	.word	index@(_Z21final_four_points_setP7point_eS0_PPiPPdS1_i)
        /*0110*/ 	.word	0x00000020


	//----- nvinfo : EIATTR_FRAME_SIZE
	.align		4
.L_45:
        /*0114*/ 	.byte	0x04, 0x11
        /*0116*/ 	.short	(.L_47 - .L_46)
	.align		4
.L_46:
        /*0118*/ 	.word	index@(_Z21final_four_points_setP7point_eS0_PPiPPdS1_i)
        /*011c*/ 	.word	0x00000000


	//----- nvinfo : EIATTR_MIN_STACK_SIZE
	.align		4
.L_47:
        /*0120*/ 	.byte	0x04, 0x12
        /*0122*/ 	.short	(.L_49 - .L_48)
	.align		4
.L_48:
        /*0124*/ 	.word	index@(_Z21final_four_points_setP7point_eS0_PPiPPdS1_i)
        /*0128*/ 	.word	0x00000000


	//----- nvinfo : EIATTR_MIN_STACK_SIZE
	.align		4
.L_49:
        /*012c*/ 	.byte	0x04, 0x12
        /*012e*/ 	.short	(.L_51 - .L_50)
	.align		4
.L_50:
        /*0130*/ 	.word	index@(_Z6find_ePPdPPidP7point_ei)
        /*0134*/ 	.word	0x00000000


	//----- nvinfo : EIATTR_MIN_STACK_SIZE
	.align		4
.L_51:
        /*0138*/ 	.byte	0x04, 0x12
        /*013a*/ 	.short	(.L_53 - .L_52)
	.align		4
.L_52:
        /*013c*/ 	.word	index@(_Z14find_points_R1PPdPPiS2_ddPjS3_i)
        /*0140*/ 	.word	0x00000000


	//----- nvinfo : EIATTR_MIN_STACK_SIZE
	.align		4
.L_53:
        /*0144*/ 	.byte	0x04, 0x12
        /*0146*/ 	.short	(.L_55 - .L_54)
	.align		4
.L_54:
        /*0148*/ 	.word	index@(_Z6changePPdS0_S_i)
        /*014c*/ 	.word	0x00000000


	//----- nvinfo : EIATTR_MIN_STACK_SIZE
	.align		4
.L_55:
        /*0150*/ 	.byte	0x04, 0x12
        /*0152*/ 	.short	(.L_57 - .L_56)
	.align		4
.L_56:
        /*0154*/ 	.word	index@(_Z18calculate_distancePPdS0_iS_)
        /*0158*/ 	.word	0x00000000


	//----- nvinfo : EIATTR_MIN_STACK_SIZE
	.align		4
.L_57:
        /*015c*/ 	.byte	0x04, 0x12
        /*015e*/ 	.short	(.L_59 - .L_58)
	.align		4
.L_58:
        /*0160*/ 	.word	index@(_Z7mat_mulPPdS0_S0_iibb)
        /*0164*/ 	.word	0x00000000


	//----- nvinfo : EIATTR_MIN_STACK_SIZE
	.align		4
.L_59:
        /*0168*/ 	.byte	0x04, 0x12
        /*016a*/ 	.short	(.L_61 - .L_60)
	.align		4
.L_60:
        /*016c*/ 	.word	index@(_Z11mat_add_vecPPdS_ib)
        /*0170*/ 	.word	0x00000000


	//----- nvinfo : EIATTR_MIN_STACK_SIZE
	.align		4
.L_61:
        /*0174*/ 	.byte	0x04, 0x12
        /*0176*/ 	.short	(.L_63 - .L_62)
	.align		4
.L_62:
        /*0178*/ 	.word	index@(_Z13mat_minus_vecPPdS_ib)
        /*017c*/ 	.word	0x00000000


	//----- nvinfo : EIATTR_MIN_STACK_SIZE
	.align		4
.L_63:
        /*0180*/ 	.byte	0x04, 0x12
        /*0182*/ 	.short	(.L_65 - .L_64)
	.align		4
.L_64:
        /*0184*/ 	.word	index@(_Z16calculate_centerPPdS_S_S_i)
        /*0188*/ 	.word	0x00000000


	//----- nvinfo : EIATTR_MIN_STACK_SIZE
	.align		4
.L_65:
        /*018c*/ 	.byte	0x04, 0x12
        /*018e*/ 	.short	(.L_67 - .L_66)
	.align		4
.L_66:
        /*0190*/ 	.word	index@(_Z10Init_new_QPPdS0_S0_i)
        /*0194*/ 	.word	0x00000000
.L_67:


//--------------------- .nv.compat                --------------------------
	.section	.nv.compat,"",@"SHT_CUDA_COMPAT_INFO"
	.align	4
        /*0000*/ 	.byte	0x02, 0x09, 0x00, 0x00, 0x02, 0x02, 0x01, 0x00, 0x02, 0x05, 0x05, 0x00, 0x03, 0x07, 0x01, 0x01
        /*0010*/ 	.byte	0x02, 0x03, 0x00, 0x00, 0x02, 0x06, 0x01, 0x00, 0x04, 0x0b, 0x08, 0x00, 0x01, 0x00, 0x00, 0x00
        /*0020*/ 	.byte	0x00, 0x00, 0x00, 0x00


//--------------------- .nv.info._Z21final_four_points_setP7point_eS0_PPiPPdS1_i --------------------------
	.section	.nv.info._Z21final_four_points_setP7point_eS0_PPiPPdS1_i,"",@"SHT_CUDA_INFO"
	.sectionflags	@""
	.align	4


	//----- nvinfo : EIATTR_CUDA_API_VERSION
	.align		4
        /*0000*/ 	.byte	0x04, 0x37
        /*0002*/ 	.short	(.L_69 - .L_68)
.L_68:
        /*0004*/ 	.word	0x00000082


	//----- nvinfo : EIATTR_KPARAM_INFO
	.align		4
.L_69:
        /*0008*/ 	.byte	0x04, 0x17
        /*000a*/ 	.short	(.L_71 - .L_70)
.L_70:
        /*000c*/ 	.word	0x00000000
        /*0010*/ 	.short	0x0005
        /*0012*/ 	.short	0x0028
        /*0014*/ 	.byte	0x00, 0xf0, 0x11, 0x00


	//----- nvinfo : EIATTR_KPARAM_INFO
	.align		4
.L_71:
        /*0018*/ 	.byte	0x04, 0x17
        /*001a*/ 	.short	(.L_73 - .L_72)
.L_72:
        /*001c*/ 	.word	0x00000000
        /*0020*/ 	.short	0x0004
        /*0022*/ 	.short	0x0020
        /*0024*/ 	.byte	0x00, 0xf5, 0x21, 0x00


	//----- nvinfo : EIATTR_KPARAM_INFO
	.align		4
.L_73:
        /*0028*/ 	.byte	0x04, 0x17
        /*002a*/ 	.short	(.L_75 - .L_74)
.L_74:
        /*002c*/ 	.word	0x00000000
        /*0030*/ 	.short	0x0003
        /*0032*/ 	.short	0x0018
        /*0034*/ 	.byte	0x00, 0xf5, 0x21, 0x00


	//----- nvinfo : EIATTR_KPARAM_INFO
	.align		4
.L_75:
        /*0038*/ 	.byte	0x04, 0x17
        /*003a*/ 	.short	(.L_77 - .L_76)
.L_76:
        /*003c*/ 	.word	0x00000000
        /*0040*/ 	.short	0x0002
        /*0042*/ 	.short	0x0010
        /*0044*/ 	.byte	0x00, 0xf5, 0x21, 0x00


	//----- nvinfo : EIATTR_KPARAM_INFO
	.align		4
.L_77:
        /*0048*/ 	.byte	0x04, 0x17
        /*004a*/ 	.short	(.L_79 - .L_78)
.L_78:
        /*004c*/ 	.word	0x00000000
        /*0050*/ 	.short	0x0001
        /*0052*/ 	.short	0x0008
        /*0054*/ 	.byte	0x00, 0xf5, 0x21, 0x00


	//----- nvinfo : EIATTR_KPARAM_INFO
	.align		4
.L_79:
        /*0058*/ 	.byte	0x04, 0x17
        /*005a*/ 	.short	(.L_81 - .L_80)
.L_80:
        /*005c*/ 	.word	0x00000000
        /*0060*/ 	.short	0x0000
        /*0062*/ 	.short	0x0000
        /*0064*/ 	.byte	0x00, 0xf5, 0x21, 0x00


	//----- nvinfo : EIATTR_SPARSE_MMA_MASK
	.align		4
.L_81:
        /*0068*/ 	.byte	0x03, 0x50
        /*006a*/ 	.short	0x0000


	//----- nvinfo : EIATTR_MAXREG_COUNT
	.align		4
        /*006c*/ 	.byte	0x03, 0x1b
        /*006e*/ 	.short	0x00ff


	//----- nvinfo : EIATTR_MERCURY_ISA_VERSION
	.align		4
        /*0070*/ 	.byte	0x03, 0x5f
        /*0072*/ 	.short	0x0101


	//----- nvinfo : EIATTR_INT_WARP_WIDE_INSTR_OFFSETS
	.align		4
        /*0074*/ 	.byte	0x04, 0x31
        /*0076*/ 	.short	(.L_83 - .L_82)


	//   ....[0]....
.L_82:
        /*0078*/ 	.word	0x000007e0


	//   ....[1]....
        /*007c*/ 	.word	0x00000880


	//----- nvinfo : EIATTR_VRC_CTA_INIT_COUNT
	.align		4
.L_83:
        /*0080*/ 	.byte	0x02, 0x4a
	.zero		1
	.zero		1


	//----- nvinfo : EIATTR_EXIT_INSTR_OFFSETS
	.align		4
        /*0084*/ 	.byte	0x04, 0x1c
        /*0086*/ 	.short	(.L_85 - .L_84)


	//   ....[0]....
.L_84:
        /*0088*/ 	.word	0x00000080


	//   ....[1]....
        /*008c*/ 	.word	0x000002a0


	//   ....[2]....
        /*0090*/ 	.word	0x000003a0


	//   ....[3]....
        /*0094*/ 	.word	0x000007c0


	//   ....[4]....
        /*0098*/ 	.word	0x000008b0


	//   ....[5]....
        /*009c*/ 	.word	0x00000a70


	//   ....[6]....
        /*00a0*/ 	.word	0x00000b50


	//   ....[7]....
        /*00a4*/ 	.word	0x00000c30


	//   ....[8]....
        /*00a8*/ 	.word	0x00000cf0


	//----- nvinfo : EIATTR_CRS_STACK_SIZE
	.align		4
.L_85:
        /*00ac*/ 	.byte	0x04, 0x1e
        /*00ae*/ 	.short	(.L_87 - .L_86)
.L_86:
        /*00b0*/ 	.word	0x00000000


	//----- nvinfo : EIATTR_CBANK_PARAM_SIZE
	.align		4
.L_87:
        /*00b4*/ 	.byte	0x03, 0x19
        /*00b6*/ 	.short	0x002c


	//----- nvinfo : EIATTR_PARAM_CBANK
	.align		4
        /*00b8*/ 	.byte	0x04, 0x0a
        /*00ba*/ 	.short	(.L_89 - .L_88)
	.align		4
.L_88:
        /*00bc*/ 	.word	index@(.nv.constant0._Z21final_four_points_setP7point_eS0_PPiPPdS1_i)
        /*00c0*/ 	.short	0x0380
        /*00c2*/ 	.short	0x002c


	//----- nvinfo : EIATTR_SW_WAR
	.align		4
.L_89:
        /*00c4*/ 	.byte	0x04, 0x36
        /*00c6*/ 	.short	(.L_91 - .L_90)
.L_90:
        /*00c8*/ 	.word	0x00000008
.L_91:


//--------------------- .nv.info._Z6find_ePPdPPidP7point_ei --------------------------
	.section	.nv.info._Z6find_ePPdPPidP7point_ei,"",@"SHT_CUDA_INFO"
	.sectionflags	@""
	.align	4


	//----- nvinfo : EIATTR_CUDA_API_VERSION
	.align		4
        /*0000*/ 	.byte	0x04, 0x37
        /*0002*/ 	.short	(.L_93 - .L_92)
.L_92:
        /*0004*/ 	.word	0x00000082


	//----- nvinfo : EIATTR_KPARAM_INFO
	.align		4
.L_93:
        /*0008*/ 	.byte	0x04, 0x17
        /*000a*/ 	.short	(.L_95 - .L_94)
.L_94:
        /*000c*/ 	.word	0x00000000
        /*0010*/ 	.short	0x0004
        /*0012*/ 	.short	0x0020
        /*0014*/ 	.byte	0x00, 0xf0, 0x11, 0x00


	//----- nvinfo : EIATTR_KPARAM_INFO
	.align		4
.L_95:
        /*0018*/ 	.byte	0x04, 0x17
        /*001a*/ 	.short	(.L_97 - .L_96)
.L_96:
        /*001c*/ 	.word	0x00000000
        /*0020*/ 	.short	0x0003
        /*0022*/ 	.short	0x0018
        /*0024*/ 	.byte	0x00, 0xf5, 0x21, 0x00


	//----- nvinfo : EIATTR_KPARAM_INFO
	.align		4
.L_97:
        /*0028*/ 	.byte	0x04, 0x17
        /*002a*/ 	.short	(.L_99 - .L_98)
.L_98:
        /*002c*/ 	.word	0x00000000
        /*0030*/ 	.short	0x0002
        /*0032*/ 	.short	0x0010
        /*0034*/ 	.byte	0x00, 0xf0, 0x21, 0x00


	//----- nvinfo : EIATTR_KPARAM_INFO
	.align		4
.L_99:
        /*0038*/ 	.byte	0x04, 0x17
        /*003a*/ 	.short	(.L_101 - .L_100)
.L_100:
        /*003c*/ 	.word	0x00000000
        /*0040*/ 	.short	0x0001
        /*0042*/ 	.short	0x0008
        /*0044*/ 	.byte	0x00, 0xf5, 0x21, 0x00


	//----- nvinfo : EIATTR_KPARAM_INFO
	.align		4
.L_101:
        /*0048*/ 	.byte	0x04, 0x17
        /*004a*/ 	.short	(.L_103 - .L_102)
.L_102:
        /*004c*/ 	.word	0x00000000
        /*0050*/ 	.short	0x0000
        /*0052*/ 	.short	0x0000
        /*0054*/ 	.byte	0x00, 0xf5, 0x21, 0x00


	//----- nvinfo : EIATTR_SPARSE_MMA_MASK
	.align		4
.L_103:
        /*0058*/ 	.byte	0x03, 0x50
        /*005a*/ 	.short	0x0000


	//----- nvinfo : EIATTR_MAXREG_COUNT
	.align		4
        /*005c*/ 	.byte	0x03, 0x1b
        /*005e*/ 	.short	0x00ff


	//----- nvinfo : EIATTR_MERCURY_ISA_VERSION
	.align		4
        /*0060*/ 	.byte	0x03, 0x5f
        /*0062*/ 	.short	0x0101


	//----- nvinfo : EIATTR_VRC_CTA_INIT_COUNT
	.align		4
        /*0064*/ 	.byte	0x02, 0x4a
	.zero		1
	.zero		1


	//----- nvinfo : EIATTR_EXIT_INSTR_OFFSETS
	.align		4
        /*0068*/ 	.byte	0x04, 0x1c
        /*006a*/ 	.short	(.L_105 - .L_104)


	//   ....[0]....
.L_104:
        /*006c*/ 	.word	0x00000070


	//   ....[1]....
        /*0070*/ 	.word	0x00000d20


	//----- nvinfo : EIATTR_CRS_STACK_SIZE
	.align		4
.L_105:
        /*0074*/ 	.byte	0x04, 0x1e
        /*0076*/ 	.short	(.L_107 - .L_106)
.L_106:
        /*0078*/ 	.word	0x00000000


	//----- nvinfo : EIATTR_CBANK_PARAM_SIZE
	.align		4
.L_107:
        /*007c*/ 	.byte	0x03, 0x19
        /*007e*/ 	.short	0x0024


	//----- nvinfo : EIATTR_PARAM_CBANK
	.align		4
        /*0080*/ 	.byte	0x04, 0x0a
        /*0082*/ 	.short	(.L_109 - .L_108)
	.align		4
.L_108:
        /*0084*/ 	.word	index@(.nv.constant0._Z6find_ePPdPPidP7point_ei)
        /*0088*/ 	.short	0x0380
        /*008a*/ 	.short	0x0024


	//----- nvinfo : EIATTR_SW_WAR
	.align		4
.L_109:
        /*008c*/ 	.byte	0x04, 0x36
        /*008e*/ 	.short	(.L_111 - .L_110)
.L_110:
        /*0090*/ 	.word	0x00000008
.L_111:


//--------------------- .nv.info._Z14find_points_R1PPdPPiS2_ddPjS3_i --------------------------
	.section	.nv.info._Z14find_points_R1PPdPPiS2_ddPjS3_i,"",@"SHT_CUDA_INFO"
	.sectionflags	@""
	.align	4


	//----- nvinfo : EIATTR_CUDA_API_VERSION
	.align		4
        /*0000*/ 	.byte	0x04, 0x37
        /*0002*/ 	.short	(.L_113 - .L_112)
.L_112:
        /*0004*/ 	.word	0x00000082


	//----- nvinfo : EIATTR_KPARAM_INFO
	.align		4
.L_113:
        /*0008*/ 	.byte	0x04, 0x17
        /*000a*/ 	.short	(.L_115 - .L_114)
.L_114:
        /*000c*/ 	.word	0x00000000
        /*0010*/ 	.short	0x0007
        /*0012*/ 	.short	0x0038
        /*0014*/ 	.byte	0x00, 0xf0, 0x11, 0x00


	//----- nvinfo : EIATTR_KPARAM_INFO
	.align		4
.L_115:
        /*0018*/ 	.byte	0x04, 0x17
        /*001a*/ 	.short	(.L_117 - .L_116)
.L_116:
        /*001c*/ 	.word	0x00000000
        /*0020*/ 	.short	0x0006
        /*0022*/ 	.short	0x0030
        /*0024*/ 	.byte	0x00, 0xf5, 0x21, 0x00


	//----- nvinfo : EIATTR_KPARAM_INFO
	.align		4
.L_117:
        /*0028*/ 	.byte	0x04, 0x17
        /*002a*/ 	.short	(.L_119 - .L_118)
.L_118:
        /*002c*/ 	.word	0x00000000
        /*0030*/ 	.short	0x0005
        /*0032*/ 	.short	0x0028
        /*0034*/ 	.byte	0x00, 0xf5, 0x21, 0x00


	//----- nvinfo : EIATTR_KPARAM_INFO
	.align		4
.L_119:
        /*0038*/ 	.byte	0x04, 0x17
        /*003a*/ 	.short	(.L_121 - .L_120)
.L_120:
        /*003c*/ 	.word	0x00000000
        /*0040*/ 	.short	0x0004
        /*0042*/ 	.short	0x0020
        /*0044*/ 	.byte	0x00, 0xf0, 0x21, 0x00


	//----- nvinfo : EIATTR_KPARAM_INFO
	.align		4
.L_121:
        /*0048*/ 	.byte	0x04, 0x17
        /*004a*/ 	.short	(.L_123 - .L_122)
.L_122:
        /*004c*/ 	.word	0x00000000
        /*0050*/ 	.short	0x0003
        /*0052*/ 	.short	0x0018
        /*0054*/ 	.byte	0x00, 0xf0, 0x21, 0x00


	//----- nvinfo : EIATTR_KPARAM_INFO
	.align		4
.L_123:
        /*0058*/ 	.byte	0x04, 0x17
        /*005a*/ 	.short	(.L_125 - .L_124)
.L_124:
        /*005c*/ 	.word	0x00000000
        /*0060*/ 	.short	0x0002
        /*0062*/ 	.short	0x0010
        /*0064*/ 	.byte	0x00, 0xf5, 0x21, 0x00


	//----- nvinfo : EIATTR_KPARAM_INFO
	.align		4
.L_125:
        /*0068*/ 	.byte	0x04, 0x17
        /*006a*/ 	.short	(.L_127 - .L_126)
.L_126:
        /*006c*/ 	.word	0x00000000
        /*0070*/ 	.short	0x0001
        /*0072*/ 	.short	0x0008
        /*0074*/ 	.byte	0x00, 0xf5, 0x21, 0x00


	//----- nvinfo : EIATTR_KPARAM_INFO
	.align		4
.L_127:
        /*0078*/ 	.byte	0x04, 0x17
        /*007a*/ 	.short	(.L_129 - .L_128)
.L_128:
        /*007c*/ 	.word	0x00000000
        /*0080*/ 	.short	0x0000
        /*0082*/ 	.short	0x0000
        /*0084*/ 	.byte	0x00, 0xf5, 0x21, 0x00


	//----- nvinfo : EIATTR_SPARSE_MMA_MASK
	.align		4
.L_129:
        /*0088*/ 	.byte	0x03, 0x50
        /*008a*/ 	.short	0x0000


	//----- nvinfo : EIATTR_MAXREG_COUNT
	.align		4
        /*008c*/ 	.byte	0x03, 0x1b
        /*008e*/ 	.short	0x00ff


	//----- nvinfo : EIATTR_MERCURY_ISA_VERSION
	.align		4
        /*0090*/ 	.byte	0x03, 0x5f
        /*0092*/ 	.short	0x0101


	//----- nvinfo : EIATTR_INT_WARP_WIDE_INSTR_OFFSETS
	.align		4
        /*0094*/ 	.byte	0x04, 0x31
        /*0096*/ 	.short	(.L_131 - .L_130)


	//   ....[0]....
.L_130:
        /*0098*/ 	.word	0x00000540


	//   ....[1]....
        /*009c*/ 	.word	0x000005d0


	//   ....[2]....
        /*00a0*/ 	.word	0x000006d0


	//   ....[3]....
        /*00a4*/ 	.word	0x00000760


	//----- nvinfo : EIATTR_VRC_CTA_INIT_COUNT
	.align		4
.L_131:
        /*00a8*/ 	.byte	0x02, 0x4a
	.zero		1
	.zero		1


	//----- nvinfo : EIATTR_EXIT_INSTR_OFFSETS
	.align		4
        /*00ac*/ 	.byte	0x04, 0x1c
        /*00ae*/ 	.short	(.L_133 - .L_132)


	//   ....[0]....
.L_132:
        /*00b0*/ 	.word	0x00000080


	//   ....[1]....
        /*00b4*/ 	.word	0x00000600


	//   ....[2]....
        /*00b8*/ 	.word	0x00000670


	//   ....[3]....
        /*00bc*/ 	.word	0x000006b0


	//   ....[4]....
        /*00c0*/ 	.word	0x00000790


	//   ....[5]....
        /*00c4*/ 	.word	0x00000800


	//----- nvinfo : EIATTR_CRS_STACK_SIZE
	.align		4
.L_133:
        /*00c8*/ 	.byte	0x04, 0x1e
        /*00ca*/ 	.short	(.L_135 - .L_134)
.L_134:
        /*00cc*/ 	.word	0x00000000


	//----- nvinfo : EIATTR_CBANK_PARAM_SIZE
	.align		4
.L_135:
        /*00d0*/ 	.byte	0x03, 0x19
        /*00d2*/ 	.short	0x003c


	//----- nvinfo : EIATTR_PARAM_CBANK
	.align		4
        /*00d4*/ 	.byte	0x04, 0x0a
        /*00d6*/ 	.short	(.L_137 - .L_136)
	.align		4
.L_136:
        /*00d8*/ 	.word	index@(.nv.constant0._Z14find_points_R1PPdPPiS2_ddPjS3_i)
        /*00dc*/ 	.short	0x0380
        /*00de*/ 	.short	0x003c


	//----- nvinfo : EIATTR_SW_WAR
	.align		4
.L_137:
        /*00e0*/ 	.byte	0x04, 0x36
        /*00e2*/ 	.short	(.L_139 - .L_138)
.L_138:
        /*00e4*/ 	.word	0x00000008
.L_139:


//--------------------- .nv.info._Z6changePPdS0_S_i --------------------------
	.section	.nv.info._Z6changePPdS0_S_i,"",@"SHT_CUDA_INFO"
	.sectionflags	@""
	.align	4


	//----- nvinfo : EIATTR_CUDA_API_VERSION
	.align		4
        /*0000*/ 	.byte	0x04, 0x37
        /*0002*/ 	.short	(.L_141 - .L_140)
.L_140:
        /*0004*/ 	.word	0x00000082


	//----- nvinfo : EIATTR_KPARAM_INFO
	.align		4
.L_141:
        /*0008*/ 	.byte	0x04, 0x17
        /*000a*/ 	.short	(.L_143 - .L_142)
.L_142:
        /*000c*/ 	.word	0x00000000
        /*0010*/ 	.short	0x0003
        /*0012*/ 	.short	0x0018
        /*0014*/ 	.byte	0x00, 0xf0, 0x11, 0x00


	//----- nvinfo : EIATTR_KPARAM_INFO
	.align		4
.L_143:
        /*0018*/ 	.byte	0x04, 0x17
        /*001a*/ 	.short	(.L_145 - .L_144)
.L_144:
        /*001c*/ 	.word	0x00000000
        /*0020*/ 	.short	0x0002
        /*0022*/ 	.short	0x0010
        /*0024*/ 	.byte	0x00, 0xf5, 0x21, 0x00


	//----- nvinfo : EIATTR_KPARAM_INFO
	.align		4
.L_145:
        /*0028*/ 	.byte	0x04, 0x17
        /*002a*/ 	.short	(.L_147 - .L_146)
.L_146:
        /*002c*/ 	.word	0x00000000
        /*0030*/ 	.short	0x0001
        /*0032*/ 	.short	0x0008
        /*0034*/ 	.byte	0x00, 0xf5, 0x21, 0x00


	//----- nvinfo : EIATTR_KPARAM_INFO
	.align		4
.L_147:
        /*0038*/ 	.byte	0x04, 0x17
        /*003a*/ 	.short	(.L_149 - .L_148)
.L_148:
        /*003c*/ 	.word	0x00000000
        /*0040*/ 	.short	0x0000
        /*0042*/ 	.short	0x0000
        /*0044*/ 	.byte	0x00, 0xf5, 0x21, 0x00


	//----- nvinfo : EIATTR_SPARSE_MMA_MASK
	.align		4
.L_149:
        /*0048*/ 	.byte	0x03, 0x50
        /*004a*/ 	.short	0x0000


	//----- nvinfo : EIATTR_MAXREG_COUNT
	.align		4
        /*004c*/ 	.byte	0x03, 0x1b
        /*004e*/ 	.short	0x00ff


	//----- nvinfo : EIATTR_MERCURY_ISA_VERSION
	.align		4
        /*0050*/ 	.byte	0x03, 0x5f
        /*0052*/ 	.short	0x0101


	//----- nvinfo : EIATTR_VRC_CTA_INIT_COUNT
	.align		4
        /*0054*/ 	.byte	0x02, 0x4a
	.zero		1
	.zero		1


	//----- nvinfo : EIATTR_EXIT_INSTR_OFFSETS
	.align		4
        /*0058*/ 	.byte	0x04, 0x1c
        /*005a*/ 	.short	(.L_151 - .L_150)


	//   ....[0]....
.L_150:
        /*005c*/ 	.word	0x00000070


	//   ....[1]....
        /*0060*/ 	.word	0x00000310


	//----- nvinfo : EIATTR_CBANK_PARAM_SIZE
	.align		4
.L_151:
        /*0064*/ 	.byte	0x03, 0x19
        /*0066*/ 	.short	0x001c


	//----- nvinfo : EIATTR_PARAM_CBANK
	.align		4
        /*0068*/ 	.byte	0x04, 0x0a
        /*006a*/ 	.short	(.L_153 - .L_152)
	.align		4
.L_152:
        /*006c*/ 	.word	index@(.nv.constant0._Z6changePPdS0_S_i)
        /*0070*/ 	.short	0x0380
        /*0072*/ 	.short	0x001c


	//----- nvinfo : EIATTR_SW_WAR
	.align		4
.L_153:
        /*0074*/ 	.byte	0x04, 0x36
        /*0076*/ 	.short	(.L_155 - .L_154)
.L_154:
        /*0078*/ 	.word	0x00000008
.L_155:


//--------------------- .nv.info._Z18calculate_distancePPdS0_iS_ --------------------------
	.section	.nv.info._Z18calculate_distancePPdS0_iS_,"",@"SHT_CUDA_INFO"
	.sectionflags	@""
	.align	4


	//----- nvinfo : EIATTR_CUDA_API_VERSION
	.align		4
        /*0000*/ 	.byte	0x04, 0x37
        /*0002*/ 	.short	(.L_157 - .L_156)
.L_156:
        /*0004*/ 	.word	0x00000082


	//----- nvinfo : EIATTR_KPARAM_INFO
	.align		4
.L_157:
        /*0008*/ 	.byte	0x04, 0x17
        /*000a*/ 	.short	(.L_159 - .L_158)
.L_158:
        /*000c*/ 	.word	0x00000000
        /*0010*/ 	.short	0x0003
        /*0012*/ 	.short	0x0018
        /*0014*/ 	.byte	0x00, 0xf5, 0x21, 0x00


	//----- nvinfo : EIATTR_KPARAM_INFO
	.align		4
.L_159:
        /*0018*/ 	.byte	0x04, 0x17
        /*001a*/ 	.short	(.L_161 - .L_160)
.L_160:
        /*001c*/ 	.word	0x00000000
        /*0020*/ 	.short	0x0002
        /*0022*/ 	.short	0x0010
        /*0024*/ 	.byte	0x00, 0xf0, 0x11, 0x00


	//----- nvinfo : EIATTR_KPARAM_INFO
	.align		4
.L_161:
        /*0028*/ 	.byte	0x04, 0x17
        /*002a*/ 	.short	(.L_163 - .L_162)
.L_162:
        /*002c*/ 	.word	0x00000000
        /*0030*/ 	.short	0x0001
        /*0032*/ 	.short	0x0008
        /*0034*/ 	.byte	0x00, 0xf5, 0x21, 0x00


	//----- nvinfo : EIATTR_KPARAM_INFO
	.align		4
.L_163:
        /*0038*/ 	.byte	0x04, 0x17
        /*003a*/ 	.short	(.L_165 - .L_164)
.L_164:
        /*003c*/ 	.word	0x00000000
        /*0040*/ 	.short	0x0000
        /*0042*/ 	.short	0x0000
        /*0044*/ 	.byte	0x00, 0xf5, 0x21, 0x00


	//----- nvinfo : EIATTR_SPARSE_MMA_MASK
	.align		4
.L_165:
        /*0048*/ 	.byte	0x03, 0x50
        /*004a*/ 	.short	0x0000


	//----- nvinfo : EIATTR_MAXREG_COUNT
	.align		4
        /*004c*/ 	.byte	0x03, 0x1b
        /*004e*/ 	.short	0x00ff


	//----- nvinfo : EIATTR_NUM_BARRIERS
	.align		4
        /*0050*/ 	.byte	0x02, 0x4c
        /*0052*/ 	.byte	0x01
	.zero		1


	//----- nvinfo : EIATTR_MERCURY_ISA_VERSION
	.align		4
        /*0054*/ 	.byte	0x03, 0x5f
        /*0056*/ 	.short	0x0101


	//----- nvinfo : EIATTR_COOP_GROUP_MASK_REGIDS
	.align		4
        /*0058*/ 	.byte	0x04, 0x29
        /*005a*/ 	.short	(.L_167 - .L_166)


	//   ....[0]....
.L_166:
        /*005c*/ 	.word	0xffffffff


	//   ....[1]....
        /*0060*/ 	.word	0xffffffff


	//   ....[2]....
        /*0064*/ 	.word	0xffffffff


	//   ....[3]....
        /*0068*/ 	.word	0xffffffff


	//   ....[4]....
        /*006c*/ 	.word	0xffffffff


	//   ....[5]....
        /*0070*/ 	.word	0xffffffff


	//   ....[6]....
        /*0074*/ 	.word	0xffffffff


	//   ....[7]....
        /*0078*/ 	.word	0xffffffff


	//   ....[8]....
        /*007c*/ 	.word	0xffffffff


	//   ....[9]....
        /*0080*/ 	.word	0xffffffff


	//   ....[10]....
        /*0084*/ 	.word	0xffffffff


	//   ....[11]....
        /*0088*/ 	.word	0xffffffff


	//   ....[12]....
        /*008c*/ 	.word	0xffffffff


	//   ....[13]....
        /*0090*/ 	.word	0xffffffff


	//   ....[14]....
        /*0094*/ 	.word	0xffffffff


	//   ....[15]....
        /*0098*/ 	.word	0xffffffff


	//   ....[16]....
        /*009c*/ 	.word	0xffffffff


	//   ....[17]....
        /*00a0*/ 	.word	0xffffffff


	//   ....[18]....
        /*00a4*/ 	.word	0xffffffff


	//   ....[19]....
        /*00a8*/ 	.word	0xffffffff


	//----- nvinfo : EIATTR_COOP_GROUP_INSTR_OFFSETS
	.align		4
.L_167:
        /*00ac*/ 	.byte	0x04, 0x28
        /*00ae*/ 	.short	(.L_169 - .L_168)


	//   ....[0]....
.L_168:
        /*00b0*/ 	.word	0x00000300


	//   ....[1]....
        /*00b4*/ 	.word	0x00000340


	//   ....[2]....
        /*00b8*/ 	.word	0x000003c0


	//   ....[3]....
        /*00bc*/ 	.word	0x000003d0


	//   ....[4]....
        /*00c0*/ 	.word	0x00000410


	//   ....[5]....
        /*00c4*/ 	.word	0x00000420


	//   ....[6]....
        /*00c8*/ 	.word	0x00000440


	//   ....[7]....
        /*00cc*/ 	.word	0x00000450


	//   ....[8]....
        /*00d0*/ 	.word	0x00000470


	//   ....[9]....
        /*00d4*/ 	.word	0x00000480


	//   ....[10]....
        /*00d8*/ 	.word	0x000004f0


	//   ....[11]....
        /*00dc*/ 	.word	0x00000500


	//   ....[12]....
        /*00e0*/ 	.word	0x00000520


	//   ....[13]....
        /*00e4*/ 	.word	0x00000530


	//   ....[14]....
        /*00e8*/ 	.word	0x00000550


	//   ....[15]....
        /*00ec*/ 	.word	0x00000560


	//   ....[16]....
        /*00f0*/ 	.word	0x00000580


	//   ....[17]....
        /*00f4*/ 	.word	0x00000590


	//   ....[18]....
        /*00f8*/ 	.word	0x000005b0


	//   ....[19]....
        /*00fc*/ 	.word	0x000005c0


	//----- nvinfo : EIATTR_VRC_CTA_INIT_COUNT
	.align		4
.L_169:
        /*0100*/ 	.byte	0x02, 0x4a
	.zero		1
	.zero		1


	//----- nvinfo : EIATTR_EXIT_INSTR_OFFSETS
	.align		4
        /*0104*/ 	.byte	0x04, 0x1c
        /*0106*/ 	.short	(.L_171 - .L_170)


	//   ....[0]....
.L_170:
        /*0108*/ 	.word	0x00000070


	//   ....[1]....
        /*010c*/ 	.word	0x000004c0


	//   ....[2]....
        /*0110*/ 	.word	0x000005d0


	//   ....[3]....
        /*0114*/ 	.word	0x00000620


	//----- nvinfo : EIATTR_CRS_STACK_SIZE
	.align		4
.L_171:
        /*0118*/ 	.byte	0x04, 0x1e
        /*011a*/ 	.short	(.L_173 - .L_172)
.L_172:
        /*011c*/ 	.word	0x00000000


	//----- nvinfo : EIATTR_CBANK_PARAM_SIZE
	.align		4
.L_173:
        /*0120*/ 	.byte	0x03, 0x19
        /*0122*/ 	.short	0x0020


	//----- nvinfo : EIATTR_PARAM_CBANK
	.align		4
        /*0124*/ 	.byte	0x04, 0x0a
        /*0126*/ 	.short	(.L_175 - .L_174)
	.align		4
.L_174:
        /*0128*/ 	.word	index@(.nv.constant0._Z18calculate_distancePPdS0_iS_)
        /*012c*/ 	.short	0x0380
        /*012e*/ 	.short	0x0020


	//----- nvinfo : EIATTR_SW_WAR
	.align		4
.L_175:
        /*0130*/ 	.byte	0x04, 0x36
        /*0132*/ 	.short	(.L_177 - .L_176)
.L_176:
        /*0134*/ 	.word	0x00000008
.L_177:


//--------------------- .nv.info._Z7mat_mulPPdS0_S0_iibb --------------------------
	.section	.nv.info._Z7mat_mulPPdS0_S0_iibb,"",@"SHT_CUDA_INFO"
	.sectionflags	@""
	.align	4


	//----- nvinfo : EIATTR_CUDA_API_VERSION
	.align		4
        /*0000*/ 	.byte	0x04, 0x37
        /*0002*/ 	.short	(.L_179 - .L_178)
.L_178:
        /*0004*/ 	.word	0x00000082


	//----- nvinfo : EIATTR_KPARAM_INFO
	.align		4
.L_179:
        /*0008*/ 	.byte	0x04, 0x17
        /*000a*/ 	.short	(.L_181 - .L_180)
.L_180:
        /*000c*/ 	.word	0x00000000
        /*0010*/ 	.short	0x0006
        /*0012*/ 	.short	0x0021
        /*0014*/ 	.byte	0x00, 0xf0, 0x05, 0x00


	//----- nvinfo : EIATTR_KPARAM_INFO
	.align		4
.L_181:
        /*0018*/ 	.byte	0x04, 0x17
        /*001a*/ 	.short	(.L_183 - .L_182)
.L_182:
        /*001c*/ 	.word	0x00000000
        /*0020*/ 	.short	0x0005
        /*0022*/ 	.short	0x0020
        /*0024*/ 	.byte	0x00, 0xf0, 0x05, 0x00


	//----- nvinfo : EIATTR_KPARAM_INFO
	.align		4
.L_183:
        /*0028*/ 	.byte	0x04, 0x17
        /*002a*/ 	.short	(.L_185 - .L_184)
.L_184:
        /*002c*/ 	.word	0x00000000
        /*0030*/ 	.short	0x0004
        /*0032*/ 	.short	0x001c
        /*0034*/ 	.byte	0x00, 0xf0, 0x11, 0x00


	//----- nvinfo : EIATTR_KPARAM_INFO
	.align		4
.L_185:
        /*0038*/ 	.byte	0x04, 0x17
        /*003a*/ 	.short	(.L_187 - .L_186)
.L_186:
        /*003c*/ 	.word	0x00000000
        /*0040*/ 	.short	0x0003
        /*0042*/ 	.short	0x0018
        /*0044*/ 	.byte	0x00, 0xf0, 0x11, 0x00


	//----- nvinfo : EIATTR_KPARAM_INFO
	.align		4
.L_187:
        /*0048*/ 	.byte	0x04, 0x17
        /*004a*/ 	.short	(.L_189 - .L_188)
.L_188:
        /*004c*/ 	.word	0x00000000
        /*0050*/ 	.short	0x0002
        /*0052*/ 	.short	0x0010
        /*0054*/ 	.byte	0x00, 0xf5, 0x21, 0x00


	//----- nvinfo : EIATTR_KPARAM_INFO
	.align		4
.L_189:
        /*0058*/ 	.byte	0x04, 0x17
        /*005a*/ 	.short	(.L_191 - .L_190)
.L_190:
        /*005c*/ 	.word	0x00000000
        /*0060*/ 	.short	0x0001
        /*0062*/ 	.short	0x0008
        /*0064*/ 	.byte	0x00, 0xf5, 0x21, 0x00


	//----- nvinfo : EIATTR_KPARAM_INFO
	.align		4
.L_191:
        /*0068*/ 	.byte	0x04, 0x17
        /*006a*/ 	.short	(.L_193 - .L_192)
.L_192:
        /*006c*/ 	.word	0x00000000
        /*0070*/ 	.short	0x0000
        /*0072*/ 	.short	0x0000
        /*0074*/ 	.byte	0x00, 0xf5, 0x21, 0x00


	//----- nvinfo : EIATTR_SPARSE_MMA_MASK
	.align		4
.L_193:
        /*0078*/ 	.byte	0x03, 0x50
        /*007a*/ 	.short	0x0000


	//----- nvinfo : EIATTR_MAXREG_COUNT
	.align		4
        /*007c*/ 	.byte	0x03, 0x1b
        /*007e*/ 	.short	0x00ff


	//----- nvinfo : EIATTR_MERCURY_ISA_VERSION
	.align		4
        /*0080*/ 	.byte	0x03, 0x5f
        /*0082*/ 	.short	0x0101


	//----- nvinfo : EIATTR_VRC_CTA_INIT_COUNT
	.align		4
        /*0084*/ 	.byte	0x02, 0x4a
	.zero		1
	.zero		1


	//----- nvinfo : EIATTR_EXIT_INSTR_OFFSETS
	.align		4
        /*0088*/ 	.byte	0x04, 0x1c
        /*008a*/ 	.short	(.L_195 - .L_194)


	//   ....[0]....
.L_194:
        /*008c*/ 	.word	0x00000070


	//   ....[1]....
        /*0090*/ 	.word	0x00000410


	//   ....[2]....
        /*0094*/ 	.word	0x000004a0


	//   ....[3]....
        /*0098*/ 	.word	0x00000530


	//   ....[4]....
        /*009c*/ 	.word	0x00000570


	//   ....[5]....
        /*00a0*/ 	.word	0x000006d0


	//   ....[6]....
        /*00a4*/ 	.word	0x00000760


	//   ....[7]....
        /*00a8*/ 	.word	0x000007f0


	//   ....[8]....
        /*00ac*/ 	.word	0x00000830


	//   ....[9]....
        /*00b0*/ 	.word	0x00000970


	//   ....[10]....
        /*00b4*/ 	.word	0x00000a00


	//   ....[11]....
        /*00b8*/ 	.word	0x00000a90


	//   ....[12]....
        /*00bc*/ 	.word	0x00000ad0


	//   ....[13]....
        /*00c0*/ 	.word	0x00000be0


	//   ....[14]....
        /*00c4*/ 	.word	0x00000c70


	//   ....[15]....
        /*00c8*/ 	.word	0x00000d00


	//   ....[16]....
        /*00cc*/ 	.word	0x00000d40


	//----- nvinfo : EIATTR_CRS_STACK_SIZE
	.align		4
.L_195:
        /*00d0*/ 	.byte	0x04, 0x1e
        /*00d2*/ 	.short	(.L_197 - .L_196)
.L_196:
        /*00d4*/ 	.word	0x00000000


	//----- nvinfo : EIATTR_CBANK_PARAM_SIZE
	.align		4
.L_197:
        /*00d8*/ 	.byte	0x03, 0x19
        /*00da*/ 	.short	0x0022


	//----- nvinfo : EIATTR_PARAM_CBANK
	.align		4
        /*00dc*/ 	.byte	0x04, 0x0a
        /*00de*/ 	.short	(.L_199 - .L_198)
	.align		4
.L_198:
        /*00e0*/ 	.word	index@(.nv.constant0._Z7mat_mulPPdS0_S0_iibb)
        /*00e4*/ 	.short	0x0380
        /*00e6*/ 	.short	0x0022


	//----- nvinfo : EIATTR_SW_WAR
	.align		4
.L_199:
        /*00e8*/ 	.byte	0x04, 0x36
        /*00ea*/ 	.short	(.L_201 - .L_200)
.L_200:
        /*00ec*/ 	.word	0x00000008
.L_201:


//--------------------- .nv.info._Z11mat_add_vecPPdS_ib --------------------------
	.section	.nv.info._Z11mat_add_vecPPdS_ib,"",@"SHT_CUDA_INFO"
	.sectionflags	@""
	.align	4


	//----- nvinfo : EIATTR_CUDA_API_VERSION
	.align		4
        /*0000*/ 	.byte	0x04, 0x37
        /*0002*/ 	.short	(.L_203 - .L_202)
.L_202:
        /*0004*/ 	.word	0x00000082


	//----- nvinfo : EIATTR_KPARAM_INFO
	.align		4
.L_203:
        /*0008*/ 	.byte	0x04, 0x17
        /*000a*/ 	.short	(.L_205 - .L_204)
.L_204:
        /*000c*/ 	.word	0x00000000
        /*0010*/ 	.short	0x0003
        /*0012*/ 	.short	0x0014
        /*0014*/ 	.byte	0x00, 0xf0, 0x05, 0x00


	//----- nvinfo : EIATTR_KPARAM_INFO
	.align		4
.L_205:
        /*0018*/ 	.byte	0x04, 0x17
        /*001a*/ 	.short	(.L_207 - .L_206)
.L_206:
        /*001c*/ 	.word	0x00000000
        /*0020*/ 	.short	0x0002
        /*0022*/ 	.short	0x0010
        /*0024*/ 	.byte	0x00, 0xf0, 0x11, 0x00


	//----- nvinfo : EIATTR_KPARAM_INFO
	.align		4
.L_207:
        /*0028*/ 	.byte	0x04, 0x17
        /*002a*/ 	.short	(.L_209 - .L_208)
.L_208:
        /*002c*/ 	.word	0x00000000
        /*0030*/ 	.short	0x0001
        /*0032*/ 	.short	0x0008
        /*0034*/ 	.byte	0x00, 0xf5, 0x21, 0x00


	//----- nvinfo : EIATTR_KPARAM_INFO
	.align		4
.L_209:
        /*0038*/ 	.byte	0x04, 0x17
        /*003a*/ 	.short	(.L_211 - .L_210)
.L_210:
        /*003c*/ 	.word	0x00000000
        /*0040*/ 	.short	0x0000
        /*0042*/ 	.short	0x0000
        /*0044*/ 	.byte	0x00, 0xf5, 0x21, 0x00


	//----- nvinfo : EIATTR_SPARSE_MMA_MASK
	.align		4
.L_211:
        /*0048*/ 	.byte	0x03, 0x50
        /*004a*/ 	.short	0x0000


	//----- nvinfo : EIATTR_MAXREG_COUNT
	.align		4
        /*004c*/ 	.byte	0x03, 0x1b
        /*004e*/ 	.short	0x00ff


	//----- nvinfo : EIATTR_MERCURY_ISA_VERSION
	.align		4
        /*0050*/ 	.byte	0x03, 0x5f
        /*0052*/ 	.short	0x0101


	//----- nvinfo : EIATTR_VRC_CTA_INIT_COUNT
	.align		4
        /*0054*/ 	.byte	0x02, 0x4a
	.zero		1
	.zero		1


	//----- nvinfo : EIATTR_EXIT_INSTR_OFFSETS
	.align		4
        /*0058*/ 	.byte	0x04, 0x1c
        /*005a*/ 	.short	(.L_213 - .L_212)


	//   ....[0]....
.L_212:
        /*005c*/ 	.word	0x00000070


	//   ....[1]....
        /*0060*/ 	.word	0x000001f0


	//   ....[2]....
        /*0064*/ 	.word	0x00000340


	//----- nvinfo : EIATTR_CBANK_PARAM_SIZE
	.align		4
.L_213:
        /*0068*/ 	.byte	0x03, 0x19
        /*006a*/ 	.short	0x0015


	//----- nvinfo : EIATTR_PARAM_CBANK
	.align		4
        /*006c*/ 	.byte	0x04, 0x0a
        /*006e*/ 	.short	(.L_215 - .L_214)
	.align		4
.L_214:
        /*0070*/ 	.word	index@(.nv.constant0._Z11mat_add_vecPPdS_ib)
        /*0074*/ 	.short	0x0380
        /*0076*/ 	.short	0x0015


	//----- nvinfo : EIATTR_SW_WAR
	.align		4
.L_215:
        /*0078*/ 	.byte	0x04, 0x36
        /*007a*/ 	.short	(.L_217 - .L_216)
.L_216:
        /*007c*/ 	.word	0x00000008
.L_217:


//--------------------- .nv.info._Z13mat_minus_vecPPdS_ib --------------------------
	.section	.nv.info._Z13mat_minus_vecPPdS_ib,"",@"SHT_CUDA_INFO"
	.sectionflags	@""
	.align	4


	//----- nvinfo : EIATTR_CUDA_API_VERSION
	.align		4
        /*0000*/ 	.byte	0x04, 0x37
        /*0002*/ 	.short	(.L_219 - .L_218)
.L_218:
        /*0004*/ 	.word	0x00000082


	//----- nvinfo : EIATTR_KPARAM_INFO
	.align		4
.L_219:
        /*0008*/ 	.byte	0x04, 0x17
        /*000a*/ 	.short	(.L_221 - .L_220)
.L_220:
        /*000c*/ 	.word	0x00000000
        /*0010*/ 	.short	0x0003
        /*0012*/ 	.short	0x0014
        /*0014*/ 	.byte	0x00, 0xf0, 0x05, 0x00


	//----- nvinfo : EIATTR_KPARAM_INFO
	.align		4
.L_221:
        /*0018*/ 	.byte	0x04, 0x17
        /*001a*/ 	.short	(.L_223 - .L_222)
.L_222:
        /*001c*/ 	.word	0x00000000
        /*0020*/ 	.short	0x0002
        /*0022*/ 	.short	0x0010
        /*0024*/ 	.byte	0x00, 0xf0, 0x11, 0x00


	//----- nvinfo : EIATTR_KPARAM_INFO
	.align		4
.L_223:
        /*0028*/ 	.byte	0x04, 0x17
        /*002a*/ 	.short	(.L_225 - .L_224)
.L_224:
        /*002c*/ 	.word	0x00000000
        /*0030*/ 	.short	0x0001
        /*0032*/ 	.short	0x0008
        /*0034*/ 	.byte	0x00, 0xf5, 0x21, 0x00


	//----- nvinfo : EIATTR_KPARAM_INFO
	.align		4
.L_225:
        /*0038*/ 	.byte	0x04, 0x17
        /*003a*/ 	.short	(.L_227 - .L_226)
.L_226:
        /*003c*/ 	.word	0x00000000
        /*0040*/ 	.short	0x0000
        /*0042*/ 	.short	0x0000
        /*0044*/ 	.byte	0x00, 0xf5, 0x21, 0x00


	//----- nvinfo : EIATTR_SPARSE_MMA_MASK
	.align		4
.L_227:
        /*0048*/ 	.byte	0x03, 0x50
        /*004a*/ 	.short	0x0000


	//----- nvinfo : EIATTR_MAXREG_COUNT
	.align		4
        /*004c*/ 	.byte	0x03, 0x1b
        /*004e*/ 	.short	0x00ff


	//----- nvinfo : EIATTR_MERCURY_ISA_VERSION
	.align		4
        /*0050*/ 	.byte	0x03, 0x5f
        /*0052*/ 	.short	0x0101


	//----- nvinfo : EIATTR_VRC_CTA_INIT_COUNT
	.align		4
        /*0054*/ 	.byte	0x02, 0x4a
	.zero		1
	.zero		1


	//----- nvinfo : EIATTR_EXIT_INSTR_OFFSETS
	.align		4
        /*0058*/ 	.byte	0x04, 0x1c
        /*005a*/ 	.short	(.L_229 - .L_228)


	//   ....[0]....
.L_228:
        /*005c*/ 	.word	0x00000070


	//   ....[1]....
        /*0060*/ 	.word	0x000001f0


	//   ....[2]....
        /*0064*/ 	.word	0x00000340


	//----- nvinfo : EIATTR_CBANK_PARAM_SIZE
	.align		4
.L_229:
        /*0068*/ 	.byte	0x03, 0x19
        /*006a*/ 	.short	0x0015


	//----- nvinfo : EIATTR_PARAM_CBANK
	.align		4
        /*006c*/ 	.byte	0x04, 0x0a
        /*006e*/ 	.short	(.L_231 - .L_230)
	.align		4
.L_230:
        /*0070*/ 	.word	index@(.nv.constant0._Z13mat_minus_vecPPdS_ib)
        /*0074*/ 	.short	0x0380
        /*0076*/ 	.short	0x0015


	//----- nvinfo : EIATTR_SW_WAR
	.align		4
.L_231:
        /*0078*/ 	.byte	0x04, 0x36
        /*007a*/ 	.short	(.L_233 - .L_232)
.L_232:
        /*007c*/ 	.word	0x00000008
.L_233:


//--------------------- .nv.info._Z16calculate_centerPPdS_S_S_i --------------------------
	.section	.nv.info._Z16calculate_centerPPdS_S_S_i,"",@"SHT_CUDA_INFO"
	.sectionflags	@""
	.align	4


	//----- nvinfo : EIATTR_CUDA_API_VERSION
	.align		4
        /*0000*/ 	.byte	0x04, 0x37
        /*0002*/ 	.short	(.L_235 - .L_234)
.L_234:
        /*0004*/ 	.word	0x00000082


	//----- nvinfo : EIATTR_KPARAM_INFO
	.align		4
.L_235:
        /*0008*/ 	.byte	0x04, 0x17
        /*000a*/ 	.short	(.L_237 - .L_236)
.L_236:
        /*000c*/ 	.word	0x00000000
        /*0010*/ 	.short	0x0004
        /*0012*/ 	.short	0x0020
        /*0014*/ 	.byte	0x00, 0xf0, 0x11, 0x00


	//----- nvinfo : EIATTR_KPARAM_INFO
	.align		4
.L_237:
        /*0018*/ 	.byte	0x04, 0x17
        /*001a*/ 	.short	(.L_239 - .L_238)
.L_238:
        /*001c*/ 	.word	0x00000000
        /*0020*/ 	.short	0x0003
        /*0022*/ 	.short	0x0018
        /*0024*/ 	.byte	0x00, 0xf5, 0x21, 0x00


	//----- nvinfo : EIATTR_KPARAM_INFO
	.align		4
.L_239:
        /*0028*/ 	.byte	0x04, 0x17
        /*002a*/ 	.short	(.L_241 - .L_240)
.L_240:
        /*002c*/ 	.word	0x00000000
        /*0030*/ 	.short	0x0002
        /*0032*/ 	.short	0x0010
        /*0034*/ 	.byte	0x00, 0xf5, 0x21, 0x00


	//----- nvinfo : EIATTR_KPARAM_INFO
	.align		4
.L_241:
        /*0038*/ 	.byte	0x04, 0x17
        /*003a*/ 	.short	(.L_243 - .L_242)
.L_242:
        /*003c*/ 	.word	0x00000000
        /*0040*/ 	.short	0x0001
        /*0042*/ 	.short	0x0008
        /*0044*/ 	.byte	0x00, 0xf5, 0x21, 0x00


	//----- nvinfo : EIATTR_KPARAM_INFO
	.align		4
.L_243:
        /*0048*/ 	.byte	0x04, 0x17
        /*004a*/ 	.short	(.L_245 - .L_244)
.L_244:
        /*004c*/ 	.word	0x00000000
        /*0050*/ 	.short	0x0000
        /*0052*/ 	.short	0x0000
        /*0054*/ 	.byte	0x00, 0xf5, 0x21, 0x00


	//----- nvinfo : EIATTR_SPARSE_MMA_MASK
	.align		4
.L_245:
        /*0058*/ 	.byte	0x03, 0x50
        /*005a*/ 	.short	0x0000


	//----- nvinfo : EIATTR_MAXREG_COUNT
	.align		4
        /*005c*/ 	.byte	0x03, 0x1b
        /*005e*/ 	.short	0x00ff


	//----- nvinfo : EIATTR_NUM_BARRIERS
	.align		4
        /*0060*/ 	.byte	0x02, 0x4c
        /*0062*/ 	.byte	0x01
	.zero		1


	//----- nvinfo : EIATTR_MERCURY_ISA_VERSION
	.align		4
        /*0064*/ 	.byte	0x03, 0x5f
        /*0066*/ 	.short	0x0101


	//----- nvinfo : EIATTR_COOP_GROUP_MASK_REGIDS
	.align		4
        /*0068*/ 	.byte	0x04, 0x29
        /*006a*/ 	.short	(.L_247 - .L_246)


	//   ....[0]....
.L_246:
        /*006c*/ 	.word	0xffffffff


	//   ....[1]....
        /*0070*/ 	.word	0xffffffff


	//   ....[2]....
        /*0074*/ 	.word	0xffffffff


	//   ....[3]....
        /*0078*/ 	.word	0xffffffff


	//   ....[4]....
        /*007c*/ 	.word	0xffffffff


	//   ....[5]....
        /*0080*/ 	.word	0xffffffff


	//   ....[6]....
        /*0084*/ 	.word	0xffffffff


	//   ....[7]....
        /*0088*/ 	.word	0xffffffff


	//   ....[8]....
        /*008c*/ 	.word	0xffffffff


	//   ....[9]....
        /*0090*/ 	.word	0xffffffff


	//   ....[10]....
        /*0094*/ 	.word	0xffffffff


	//   ....[11]....
        /*0098*/ 	.word	0xffffffff


	//   ....[12]....
        /*009c*/ 	.word	0xffffffff


	//   ....[13]....
        /*00a0*/ 	.word	0xffffffff


	//   ....[14]....
        /*00a4*/ 	.word	0xffffffff


	//   ....[15]....
        /*00a8*/ 	.word	0xffffffff


	//   ....[16]....
        /*00ac*/ 	.word	0xffffffff


	//   ....[17]....
        /*00b0*/ 	.word	0xffffffff


	//   ....[18]....
        /*00b4*/ 	.word	0xffffffff


	//   ....[19]....
        /*00b8*/ 	.word	0xffffffff


	//   ....[20]....
        /*00bc*/ 	.word	0xffffffff


	//   ....[21]....
        /*00c0*/ 	.word	0xffffffff


	//   ....[22]....
        /*00c4*/ 	.word	0xffffffff


	//   ....[23]....
        /*00c8*/ 	.word	0xffffffff


	//   ....[24]....
        /*00cc*/ 	.word	0xffffffff


	//   ....[25]....
        /*00d0*/ 	.word	0xffffffff


	//   ....[26]....
        /*00d4*/ 	.word	0xffffffff


	//   ....[27]....
        /*00d8*/ 	.word	0xffffffff


	//   ....[28]....
        /*00dc*/ 	.word	0xffffffff


	//   ....[29]....
        /*00e0*/ 	.word	0xffffffff


	//   ....[30]....
        /*00e4*/ 	.word	0xffffffff


	//   ....[31]....
        /*00e8*/ 	.word	0xffffffff


	//   ....[32]....
        /*00ec*/ 	.word	0xffffffff


	//   ....[33]....
        /*00f0*/ 	.word	0xffffffff


	//   ....[34]....
        /*00f4*/ 	.word	0xffffffff


	//   ....[35]....
        /*00f8*/ 	.word	0xffffffff


	//   ....[36]....
        /*00fc*/ 	.word	0xffffffff


	//   ....[37]....
        /*0100*/ 	.word	0xffffffff


	//   ....[38]....
        /*0104*/ 	.word	0xffffffff


	//   ....[39]....
        /*0108*/ 	.word	0xffffffff


	//   ....[40]....
        /*010c*/ 	.word	0xffffffff


	//   ....[41]....
        /*0110*/ 	.word	0xffffffff


	//   ....[42]....
        /*0114*/ 	.word	0xffffffff


	//   ....[43]....
        /*0118*/ 	.word	0xffffffff


	//   ....[44]....
        /*011c*/ 	.word	0xffffffff


	//   ....[45]....
        /*0120*/ 	.word	0xffffffff


	//   ....[46]....
        /*0124*/ 	.word	0xffffffff


	//   ....[47]....
        /*0128*/ 	.word	0xffffffff


	//   ....[48]....
        /*012c*/ 	.word	0xffffffff


	//   ....[49]....
        /*0130*/ 	.word	0xffffffff


	//   ....[50]....
        /*0134*/ 	.word	0xffffffff


	//   ....[51]....
        /*0138*/ 	.word	0xffffffff


	//   ....[52]....
        /*013c*/ 	.word	0xffffffff


	//   ....[53]....
        /*0140*/ 	.word	0xffffffff


	//   ....[54]....
        /*0144*/ 	.word	0xffffffff


	//   ....[55]....
        /*0148*/ 	.word	0xffffffff


	//   ....[56]....
        /*014c*/ 	.word	0xffffffff


	//   ....[57]....
        /*0150*/ 	.word	0xffffffff


	//   ....[58]....
        /*0154*/ 	.word	0xffffffff


	//   ....[59]....
        /*0158*/ 	.word	0xffffffff


	//----- nvinfo : EIATTR_COOP_GROUP_INSTR_OFFSETS
	.align		4
.L_247:
        /*015c*/ 	.byte	0x04, 0x28
        /*015e*/ 	.short	(.L_249 - .L_248)


	//   ....[0]....
.L_248:
        /*0160*/ 	.word	0x00000560


	//   ....[1]....
        /*0164*/ 	.word	0x000005a0


	//   ....[2]....
        /*0168*/ 	.word	0x000005d0


	//   ....[3]....
        /*016c*/ 	.word	0x00000600


	//   ....[4]....
        /*0170*/ 	.word	0x00000620


	//   ....[5]....
        /*0174*/ 	.word	0x00000630


	//   ....[6]....
        /*0178*/ 	.word	0x000006c0


	//   ....[7]....
        /*017c*/ 	.word	0x000006e0


	//   ....[8]....
        /*0180*/ 	.word	0x000006f0


	//   ....[9]....
        /*0184*/ 	.word	0x00000700


	//   ....[10]....
        /*0188*/ 	.word	0x00000710


	//   ....[11]....
        /*018c*/ 	.word	0x00000720


	//   ....[12]....
        /*0190*/ 	.word	0x00000740


	//   ....[13]....
        /*0194*/ 	.word	0x00000760


	//   ....[14]....
        /*0198*/ 	.word	0x00000780


	//   ....[15]....
        /*019c*/ 	.word	0x00000790


	//   ....[16]....
        /*01a0*/ 	.word	0x000007a0


	//   ....[17]....
        /*01a4*/ 	.word	0x000007b0


	//   ....[18]....
        /*01a8*/ 	.word	0x000007e0


	//   ....[19]....
        /*01ac*/ 	.word	0x000007f0


	//   ....[20]....
        /*01b0*/ 	.word	0x00000810


	//   ....[21]....
        /*01b4*/ 	.word	0x00000820


	//   ....[22]....
        /*01b8*/ 	.word	0x00000830


	//   ....[23]....
        /*01bc*/ 	.word	0x00000840


	//   ....[24]....
        /*01c0*/ 	.word	0x00000870


	//   ....[25]....
        /*01c4*/ 	.word	0x00000880


	//   ....[26]....
        /*01c8*/ 	.word	0x000008a0


	//   ....[27]....
        /*01cc*/ 	.word	0x000008b0


	//   ....[28]....
        /*01d0*/ 	.word	0x000008c0


	//   ....[29]....
        /*01d4*/ 	.word	0x000008d0


	//   ....[30]....
        /*01d8*/ 	.word	0x00000a10


	//   ....[31]....
        /*01dc*/ 	.word	0x00000a20


	//   ....[32]....
        /*01e0*/ 	.word	0x00000a30


	//   ....[33]....
        /*01e4*/ 	.word	0x00000a40


	//   ....[34]....
        /*01e8*/ 	.word	0x00000a50


	//   ....[35]....
        /*01ec*/ 	.word	0x00000a60


	//   ....[36]....
        /*01f0*/ 	.word	0x00000a90


	//   ....[37]....
        /*01f4*/ 	.word	0x00000aa0


	//   ....[38]....
        /*01f8*/ 	.word	0x00000ac0


	//   ....[39]....
        /*01fc*/ 	.word	0x00000ad0


	//   ....[40]....
        /*0200*/ 	.word	0x00000ae0


	//   ....[41]....
        /*0204*/ 	.word	0x00000af0


	//   ....[42]....
        /*0208*/ 	.word	0x00000b20


	//   ....[43]....
        /*020c*/ 	.word	0x00000b40


	//   ....[44]....
        /*0210*/ 	.word	0x00000b50


	//   ....[45]....
        /*0214*/ 	.word	0x00000b60


	//   ....[46]....
        /*0218*/ 	.word	0x00000b70


	//   ....[47]....
        /*021c*/ 	.word	0x00000b80


	//   ....[48]....
        /*0220*/ 	.word	0x00000bb0


	//   ....[49]....
        /*0224*/ 	.word	0x00000bc0


	//   ....[50]....
        /*0228*/ 	.word	0x00000be0


	//   ....[51]....
        /*022c*/ 	.word	0x00000bf0


	//   ....[52]....
        /*0230*/ 	.word	0x00000c00


	//   ....[53]....
        /*0234*/ 	.word	0x00000c10


	//   ....[54]....
        /*0238*/ 	.word	0x00000c40


	//   ....[55]....
        /*023c*/ 	.word	0x00000c50


	//   ....[56]....
        /*0240*/ 	.word	0x00000c70


	//   ....[57]....
        /*0244*/ 	.word	0x00000c80


	//   ....[58]....
        /*0248*/ 	.word	0x00000c90


	//   ....[59]....
        /*024c*/ 	.word	0x00000ca0


	//----- nvinfo : EIATTR_VRC_CTA_INIT_COUNT
	.align		4
.L_249:
        /*0250*/ 	.byte	0x02, 0x4a
	.zero		1
	.zero		1


	//----- nvinfo : EIATTR_EXIT_INSTR_OFFSETS
	.align		4
        /*0254*/ 	.byte	0x04, 0x1c
        /*0256*/ 	.short	(.L_251 - .L_250)


	//   ....[0]....
.L_250:
        /*0258*/ 	.word	0x00000070


	//   ....[1]....
        /*025c*/ 	.word	0x000009c0


	//   ....[2]....
        /*0260*/ 	.word	0x00000cb0


	//   ....[3]....
        /*0264*/ 	.word	0x00000d80


	//----- nvinfo : EIATTR_CRS_STACK_SIZE
	.align		4
.L_251:
        /*0268*/ 	.byte	0x04, 0x1e
        /*026a*/ 	.short	(.L_253 - .L_252)
.L_252:
        /*026c*/ 	.word	0x00000000


	//----- nvinfo : EIATTR_CBANK_PARAM_SIZE
	.align		4
.L_253:
        /*0270*/ 	.byte	0x03, 0x19
        /*0272*/ 	.short	0x0024


	//----- nvinfo : EIATTR_PARAM_CBANK
	.align		4
        /*0274*/ 	.byte	0x04, 0x0a
        /*0276*/ 	.short	(.L_255 - .L_254)
	.align		4
.L_254:
        /*0278*/ 	.word	index@(.nv.constant0._Z16calculate_centerPPdS_S_S_i)
        /*027c*/ 	.short	0x0380
        /*027e*/ 	.short	0x0024


	//----- nvinfo : EIATTR_SW_WAR
	.align		4
.L_255:
        /*0280*/ 	.byte	0x04, 0x36
        /*0282*/ 	.short	(.L_257 - .L_256)
.L_256:
        /*0284*/ 	.word	0x00000008
.L_257:


//--------------------- .nv.info._Z10Init_new_QPPdS0_S0_i --------------------------
	.section	.nv.info._Z10Init_new_QPPdS0_S0_i,"",@"SHT_CUDA_INFO"
	.sectionflags	@""
	.align	4


	//----- nvinfo : EIATTR_CUDA_API_VERSION
	.align		4
        /*0000*/ 	.byte	0x04, 0x37
        /*0002*/ 	.short	(.L_259 - .L_258)
.L_258:
        /*0004*/ 	.word	0x00000082


	//----- nvinfo : EIATTR_KPARAM_INFO
	.align		4
.L_259:
        /*0008*/ 	.byte	0x04, 0x17
        /*000a*/ 	.short	(.L_261 - .L_260)
.L_260:
        /*000c*/ 	.word	0x00000000
        /*0010*/ 	.short	0x0003
        /*0012*/ 	.short	0x0018
        /*0014*/ 	.byte	0x00, 0xf0, 0x11, 0x00


	//----- nvinfo : EIATTR_KPARAM_INFO
	.align		4
.L_261:
        /*0018*/ 	.byte	0x04, 0x17
        /*001a*/ 	.short	(.L_263 - .L_262)
.L_262:
        /*001c*/ 	.word	0x00000000
        /*0020*/ 	.short	0x0002
        /*0022*/ 	.short	0x0010
        /*0024*/ 	.byte	0x00, 0xf5, 0x21, 0x00


	//----- nvinfo : EIATTR_KPARAM_INFO
	.align		4
.L_263:
        /*0028*/ 	.byte	0x04, 0x17
        /*002a*/ 	.short	(.L_265 - .L_264)
.L_264:
        /*002c*/ 	.word	0x00000000
        /*0030*/ 	.short	0x0001
        /*0032*/ 	.short	0x0008
        /*0034*/ 	.byte	0x00, 0xf5, 0x21, 0x00


	//----- nvinfo : EIATTR_KPARAM_INFO
	.align		4
.L_265:
        /*0038*/ 	.byte	0x04, 0x17
        /*003a*/ 	.short	(.L_267 - .L_266)
.L_266:
        /*003c*/ 	.word	0x00000000
        /*0040*/ 	.short	0x0000
        /*0042*/ 	.short	0x0000
        /*0044*/ 	.byte	0x00, 0xf5, 0x21, 0x00


	//----- nvinfo : EIATTR_SPARSE_MMA_MASK
	.align		4
.L_267:
        /*0048*/ 	.byte	0x03, 0x50
        /*004a*/ 	.short	0x0000


	//----- nvinfo : EIATTR_MAXREG_COUNT
	.align		4
        /*004c*/ 	.byte	0x03, 0x1b
        /*004e*/ 	.short	0x00ff


	//----- nvinfo : EIATTR_MERCURY_ISA_VERSION
	.align		4
        /*0050*/ 	.byte	0x03, 0x5f
        /*0052*/ 	.short	0x0101


	//----- nvinfo : EIATTR_VRC_CTA_INIT_COUNT
	.align		4
        /*0054*/ 	.byte	0x02, 0x4a
	.zero		1
	.zero		1


	//----- nvinfo : EIATTR_EXIT_INSTR_OFFSETS
	.align		4
        /*0058*/ 	.byte	0x04, 0x1c
        /*005a*/ 	.short	(.L_269 - .L_268)


	//   ....[0]....
.L_268:
        /*005c*/ 	.word	0x00000070


	//   ....[1]....
        /*0060*/ 	.word	0x00000b00


	//----- nvinfo : EIATTR_CBANK_PARAM_SIZE
	.align		4
.L_269:
        /*0064*/ 	.byte	0x03, 0x19
        /*0066*/ 	.short	0x001c


	//----- nvinfo : EIATTR_PARAM_CBANK
	.align		4
        /*0068*/ 	.byte	0x04, 0x0a
        /*006a*/ 	.short	(.L_271 - .L_270)
	.align		4
.L_270:
        /*006c*/ 	.word	index@(.nv.constant0._Z10Init_new_QPPdS0_S0_i)
        /*0070*/ 	.short	0x0380
        /*0072*/ 	.short	0x001c


	//----- nvinfo : EIATTR_SW_WAR
	.align		4
.L_271:
        /*0074*/ 	.byte	0x04, 0x36
        /*0076*/ 	.short	(.L_273 - .L_272)
.L_272:
        /*0078*/ 	.word	0x00000008
.L_273:


//--------------------- .nv.callgraph             --------------------------
	.section	.nv.callgraph,"",@"SHT_CUDA_CALLGRAPH"
	.align	4
	.sectionentsize	8
	.align		4
        /*0000*/ 	.word	0x00000000
	.align		4
        /*0004*/ 	.word	0xffffffff
	.align		4
        /*0008*/ 	.word	0x00000000
	.align		4
        /*000c*/ 	.word	0xfffffffe
	.align		4
        /*0010*/ 	.word	0x00000000
	.align		4
        /*0014*/ 	.word	0xfffffffd
	.align		4
        /*0018*/ 	.word	0x00000000
	.align		4
        /*001c*/ 	.word	0xfffffffc


//--------------------- .text._Z21final_four_points_setP7point_eS0_PPiPPdS1_i --------------------------
	.section	.text._Z21final_four_points_setP7point_eS0_PPiPPdS1_i,"ax",@progbits
	.align	128
        .global         _Z21final_four_points_setP7point_eS0_PPiPPdS1_i
        .type           _Z21final_four_points_setP7point_eS0_PPiPPdS1_i,@function
        .size           _Z21final_four_points_setP7point_eS0_PPiPPdS1_i,(.L_x_90 - _Z21final_four_points_setP7point_eS0_PPiPPdS1_i)
        .other          _Z21final_four_points_setP7point_eS0_PPiPPdS1_i,@"STO_CUDA_ENTRY STV_DEFAULT"
_Z21final_four_points_setP7point_eS0_PPiPPdS1_i:
.text._Z21final_four_points_setP7point_eS0_PPiPPdS1_i:
[----:B------:R-:W-:Y:S01]  /*0000*/  LDC R1, c[0x0][0x37c] ;  /* 0x0000df00ff017b82 */ /* 0x000fe20000000800 */
[----:B------:R-:W0:Y:S07]  /*0010*/  S2R R2, SR_TID.X ;  /* 0x0000000000027919 */ /* 0x000e2e0000002100 */
[----:B------:R-:W0:Y:S08]  /*0020*/  S2UR UR4, SR_CTAID.X ;  /* 0x00000000000479c3 */ /* 0x000e300000002500 */
[----:B------:R-:W0:Y:S08]  /*0030*/  LDC R5, c[0x0][0x360] ;  /* 0x0000d800ff057b82 */ /* 0x000e300000000800 */
[----:B------:R-:W1:Y:S01]  /*0040*/  LDC R0, c[0x0][0x3a8] ;  /* 0x0000ea00ff007b82 */ /* 0x000e620000000800 */
[----:B0-----:R-:W-:-:S02]  /*0050*/  IMAD R5, R5, UR4, R2 ;  /* 0x0000000405057c24 */ /* 0x001fc4000f8e0202 */
[----:B-1----:R-:W-:-:S05]  /*0060*/  IMAD R2, R0, R0, RZ ;  /* 0x0000000000027224 */ /* 0x002fca00078e02ff */
[----:B------:R-:W-:-:S13]  /*0070*/  ISETP.GE.AND P0, PT, R5, R2, PT ;  /* 0x000000020500720c */ /* 0x000fda0003f06270 */
[----:B------:R-:W-:Y:S05]  /*0080*/  @P0 EXIT ;  /* 0x000000000000094d */ /* 0x000fea0003800000 */
[-C--:B------:R-:W-:Y:S01]  /*0090*/  IABS R11, R0.reuse ;  /* 0x00000000000b7213 */ /* 0x080fe20000000000 */
[----:B------:R-:W0:Y:S01]  /*00a0*/  LDCU.64 UR4, c[0x0][0x358] ;  /* 0x00006b00ff0477ac */ /* 0x000e220008000a00 */
[----:B------:R-:W-:Y:S02]  /*00b0*/  IABS R8, R5 ;  /* 0x0000000500087213 */ /* 0x000fe40000000000 */
[----:B------:R-:W1:Y:S01]  /*00c0*/  I2F.RP R4, R11 ;  /* 0x0000000b00047306 */ /* 0x000e620000209400 */
[----:B------:R-:W-:-:S07]  /*00d0*/  LOP3.LUT R9, RZ, R0, RZ, 0x33, !PT ;  /* 0x00000000ff097212 */ /* 0x000fce00078e33ff */
[----:B-1----:R-:W1:Y:S02]  /*00e0*/  MUFU.RCP R4, R4 ;  /* 0x0000000400047308 */ /* 0x002e640000001000 */
[----:B-1----:R-:W-:-:S06]  /*00f0*/  VIADD R2, R4, 0xffffffe ;  /* 0x0ffffffe04027836 */ /* 0x002fcc0000000000 */
[----:B------:R1:W2:Y:S02]  /*0100*/  F2I.FTZ.U32.TRUNC.NTZ R3, R2 ;  /* 0x0000000200037305 */ /* 0x0002a4000021f000 */
[----:B-1----:R-:W-:Y:S02]  /*0110*/  IMAD.MOV.U32 R2, RZ, RZ, RZ ;  /* 0x000000ffff027224 */ /* 0x002fe400078e00ff */
[----:B--2---:R-:W-:-:S04]  /*0120*/  IMAD.MOV R6, RZ, RZ, -R3 ;  /* 0x000000ffff067224 */ /* 0x004fc800078e0a03 */
[----:B------:R-:W-:-:S04]  /*0130*/  IMAD R7, R6, R11, RZ ;  /* 0x0000000b06077224 */ /* 0x000fc800078e02ff */
[----:B------:R-:W-:Y:S01]  /*0140*/  IMAD.HI.U32 R3, R3, R7, R2 ;  /* 0x0000000703037227 */ /* 0x000fe200078e0002 */
[----:B------:R-:W-:-:S04]  /*0150*/  LOP3.LUT R7, R5, R0, RZ, 0x3c, !PT ;  /* 0x0000000005077212 */ /* 0x000fc800078e3cff */
[----:B------:R-:W-:Y:S01]  /*0160*/  ISETP.GE.AND P0, PT, R7, RZ, PT ;  /* 0x000000ff0700720c */ /* 0x000fe20003f06270 */
[----:B------:R-:W-:Y:S02]  /*0170*/  IMAD.HI.U32 R6, R3, R8, RZ ;  /* 0x0000000803067227 */ /* 0x000fe400078e00ff */
[----:B------:R-:W1:Y:S02]  /*0180*/  LDC.64 R2, c[0x0][0x380] ;  /* 0x0000e000ff027b82 */ /* 0x000e640000000a00 */
[----:B------:R-:W-:-:S04]  /*0190*/  IMAD.MOV R4, RZ, RZ, -R6 ;  /* 0x000000ffff047224 */ /* 0x000fc800078e0a06 */
[----:B------:R-:W-:-:S05]  /*01a0*/  IMAD R4, R11, R4, R8 ;  /* 0x000000040b047224 */ /* 0x000fca00078e0208 */
[----:B------:R-:W-:-:S13]  /*01b0*/  ISETP.GT.U32.AND P2, PT, R11, R4, PT ;  /* 0x000000040b00720c */ /* 0x000fda0003f44070 */
[----:B------:R-:W-:Y:S01]  /*01c0*/  @!P2 IMAD.IADD R4, R4, 0x1, -R11 ;  /* 0x000000010404a824 */ /* 0x000fe200078e0a0b */
[----:B------:R-:W-:-:S04]  /*01d0*/  @!P2 IADD3 R6, PT, PT, R6, 0x1, RZ ;  /* 0x000000010606a810 */ /* 0x000fc80007ffe0ff */
[----:B------:R-:W-:-:S13]  /*01e0*/  ISETP.GE.U32.AND P1, PT, R4, R11, PT ;  /* 0x0000000b0400720c */ /* 0x000fda0003f26070 */
[----:B------:R-:W-:Y:S01]  /*01f0*/  @P1 VIADD R6, R6, 0x1 ;  /* 0x0000000106061836 */ /* 0x000fe20000000000 */
[----:B------:R-:W-:-:S03]  /*0200*/  ISETP.NE.AND P1, PT, R0, RZ, PT ;  /* 0x000000ff0000720c */ /* 0x000fc60003f25270 */
[----:B------:R-:W-:-:S05]  /*0210*/  @!P0 IMAD.MOV R6, RZ, RZ, -R6 ;  /* 0x000000ffff068224 */ /* 0x000fca00078e0a06 */
[----:B------:R-:W-:-:S05]  /*0220*/  SEL R7, R9, R6, !P1 ;  /* 0x0000000609077207 */ /* 0x000fca0004800000 */
[----:B-1----:R-:W-:-:S05]  /*0230*/  IMAD.WIDE R2, R7, 0x38, R2 ;  /* 0x0000003807027825 */ /* 0x002fca00078e0202 */
[----:B0-----:R-:W2:Y:S01]  /*0240*/  LDG.E R6, desc[UR4][R2.64] ;  /* 0x0000000402067981 */ /* 0x001ea2000c1e1900 */
[----:B------:R-:W-:Y:S01]  /*0250*/  BSSY.RECONVERGENT B0, `(.L_x_0) ;  /* 0x0000006000007945 */ /* 0x000fe20003800200 */
[----:B--2---:R-:W-:-:S13]  /*0260*/  ISETP.NE.AND P0, PT, R6, RZ, PT ;  /* 0x000000ff0600720c */ /* 0x004fda0003f05270 */
[----:B------:R-:W-:Y:S05]  /*0270*/  @P0 BRA `(.L_x_1) ;  /* 0x00000000000c0947 */ /* 0x000fea0003800000 */
[----:B------:R-:W2:Y:S02]  /*0280*/  LDG.E R6, desc[UR4][R2.64+0x4] ;  /* 0x0000040402067981 */ /* 0x000ea4000c1e1900 */
[----:B--2---:R-:W-:-:S13]  /*0290*/  ISETP.NE.AND P0, PT, R6, RZ, PT ;  /* 0x000000ff0600720c */ /* 0x004fda0003f05270 */
[----:B------:R-:W-:Y:S05]  /*02a0*/  @!P0 EXIT ;  /* 0x000000000000894d */ /* 0x000fea0003800000 */
.L_x_1:
[----:B------:R-:W-:Y:S05]  /*02b0*/  BSYNC.RECONVERGENT B0 ;  /* 0x0000000000007941 */ /* 0x000fea0003800200 */
.L_x_0:
[----:B------:R-:W0:Y:S01]  /*02c0*/  LDC.64 R6, c[0x0][0x388] ;  /* 0x0000e200ff067b82 */ /* 0x000e220000000a00 */
[----:B------:R-:W-:Y:S01]  /*02d0*/  ISETP.GE.AND P2, PT, R5, RZ, PT ;  /* 0x000000ff0500720c */ /* 0x000fe20003f46270 */
[----:B------:R-:W-:Y:S01]  /*02e0*/  IMAD.IADD R5, R4, 0x1, -R11 ;  /* 0x0000000104057824 */ /* 0x000fe200078e0a0b */
[----:B------:R-:W-:-:S04]  /*02f0*/  ISETP.GT.U32.AND P0, PT, R11, R4, PT ;  /* 0x000000040b00720c */ /* 0x000fc80003f04070 */
[----:B------:R-:W-:-:S07]  /*0300*/  SEL R4, R5, R4, !P0 ;  /* 0x0000000405047207 */ /* 0x000fce0004000000 */
[----:B------:R-:W-:-:S05]  /*0310*/  @!P2 IMAD.MOV R4, RZ, RZ, -R4 ;  /* 0x000000ffff04a224 */ /* 0x000fca00078e0a04 */
[----:B------:R-:W-:-:S05]  /*0320*/  SEL R5, R9, R4, !P1 ;  /* 0x0000000409057207 */ /* 0x000fca0004800000 */
[----:B0-----:R-:W-:-:S05]  /*0330*/  IMAD.WIDE R4, R5, 0x38, R6 ;  /* 0x0000003805047825 */ /* 0x001fca00078e0206 */
[----:B------:R-:W2:Y:S01]  /*0340*/  LDG.E R6, desc[UR4][R4.64] ;  /* 0x0000000404067981 */ /* 0x000ea2000c1e1900 */
[----:B------:R-:W-:Y:S01]  /*0350*/  BSSY.RECONVERGENT B0, `(.L_x_2) ;  /* 0x0000006000007945 */ /* 0x000fe20003800200 */
[----:B--2---:R-:W-:-:S13]  /*0360*/  ISETP.NE.AND P0, PT, R6, RZ, PT ;  /* 0x000000ff0600720c */ /* 0x004fda0003f05270 */
[----:B------:R-:W-:Y:S05]  /*0370*/  @P0 BRA `(.L_x_3) ;  /* 0x00000000000c0947 */ /* 0x000fea0003800000 */
[----:B------:R-:W2:Y:S02]  /*0380*/  LDG.E R6, desc[UR4][R4.64+0x4] ;  /* 0x0000040404067981 */ /* 0x000ea4000c1e1900 */
[----:B--2---:R-:W-:-:S13]  /*0390*/  ISETP.NE.AND P0, PT, R6, RZ, PT ;  /* 0x000000ff0600720c */ /* 0x004fda0003f05270 */
[----:B------:R-:W-:Y:S05]  /*03a0*/  @!P0 EXIT ;  /* 0x000000000000894d */ /* 0x000fea0003800000 */
.L_x_3:
[----:B------:R-:W-:Y:S05]  /*03b0*/  BSYNC.RECONVERGENT B0 ;  /* 0x0000000000007941 */ /* 0x000fea0003800200 */
.L_x_2:
[----:B------:R-:W2:Y:S04]  /*03c0*/  LDG.E.64 R14, desc[UR4][R2.64+0x10] ;  /* 0x00001004020e7981 */ /* 0x000ea8000c1e1b00 */
[----:B------:R-:W2:Y:S04]  /*03d0*/  LDG.E.64 R20, desc[UR4][R4.64+0x10] ;  /* 0x0000100404147981 */ /* 0x000ea8000c1e1b00 */
[----:B------:R-:W3:Y:S04]  /*03e0*/  LDG.E.64 R12, desc[UR4][R2.64+0x8] ;  /* 0x00000804020c7981 */ /* 0x000ee8000c1e1b00 */
[----:B------:R-:W3:Y:S04]  /*03f0*/  LDG.E.64 R6, desc[UR4][R4.64+0x8] ;  /* 0x0000080404067981 */ /* 0x000ee8000c1e1b00 */
[----:B------:R-:W4:Y:S04]  /*0400*/  LDG.E.64 R22, desc[UR4][R4.64+0x28] ;  /* 0x0000280404167981 */ /* 0x000f28000c1e1b00 */
[----:B------:R-:W5:Y:S04]  /*0410*/  LDG.E.64 R8, desc[UR4][R4.64+0x20] ;  /* 0x0000200404087981 */ /* 0x000f68000c1e1b00 */
[----:B------:R-:W5:Y:S04]  /*0420*/  LDG.E.64 R24, desc[UR4][R2.64+0x28] ;  /* 0x0000280402187981 */ /* 0x000f68000c1e1b00 */
[----:B------:R-:W5:Y:S01]  /*0430*/  LDG.E.64 R26, desc[UR4][R2.64+0x30] ;  /* 0x00003004021a7981 */ /* 0x000f62000c1e1b00 */
[----:B--2---:R-:W-:-:S02]  /*0440*/  DADD R16, R14, -R20 ;  /* 0x000000000e107229 */ /* 0x004fc40000000814 */
[----:B---3--:R-:W-:-:S06]  /*0450*/  DADD R10, R12, -R6 ;  /* 0x000000000c0a7229 */ /* 0x008fcc0000000806 */
[----:B------:R-:W-:Y:S02]  /*0460*/  DMUL R16, R16, R16 ;  /* 0x0000001010107228 */ /* 0x000fe40000000000 */
[----:B----4-:R-:W-:-:S06]  /*0470*/  DADD R14, R14, -R22 ;  /* 0x000000000e0e7229 */ /* 0x010fcc0000000816 */
[----:B------:R-:W-:Y:S02]  /*0480*/  DFMA R10, R10, R10, R16 ;  /* 0x0000000a0a0a722b */ /* 0x000fe40000000010 */
[----:B------:R-:W-:Y:S02]  /*0490*/  DMUL R18, R14, R14 ;  /* 0x0000000e0e127228 */ /* 0x000fe40000000000 */
[----:B-----5:R-:W-:Y:S01]  /*04a0*/  DADD R16, R12, -R8 ;  /* 0x000000000c107229 */ /* 0x020fe20000000808 */
[----:B------:R-:W2:Y:S04]  /*04b0*/  LDG.E.64 R14, desc[UR4][R4.64+0x18] ;  /* 0x00001804040e7981 */ /* 0x000ea8000c1e1b00 */
[----:B------:R-:W2:Y:S03]  /*04c0*/  LDG.E.64 R12, desc[UR4][R2.64+0x18] ;  /* 0x00001804020c7981 */ /* 0x000ea6000c1e1b00 */
[----:B------:R-:W-:Y:S01]  /*04d0*/  DFMA R16, R16, R16, R18 ;  /* 0x000000101010722b */ /* 0x000fe20000000012 */
[----:B------:R-:W3:Y:S01]  /*04e0*/  LDG.E.64 R18, desc[UR4][R4.64+0x30] ;  /* 0x0000300404127981 */ /* 0x000ee2000c1e1b00 */
[----:B------:R-:W-:-:S02]  /*04f0*/  DADD R20, -R20, R24 ;  /* 0x0000000014147229 */ /* 0x000fc40000000118 */
[----:B------:R-:W-:Y:S01]  /*0500*/  DADD R22, -R22, R24 ;  /* 0x0000000016167229 */ /* 0x000fe20000000118 */
[----:B------:R-:W4:Y:S05]  /*0510*/  LDG.E.64 R24, desc[UR4][R2.64+0x20] ;  /* 0x0000200402187981 */ /* 0x000f2a000c1e1b00 */
[----:B------:R-:W-:Y:S02]  /*0520*/  DMUL R20, R20, R20 ;  /* 0x0000001414147228 */ /* 0x000fe40000000000 */
[----:B------:R-:W-:Y:S01]  /*0530*/  DMUL R22, R22, R22 ;  /* 0x0000001616167228 */ /* 0x000fe20000000000 */
[----:B------:R-:W-:Y:S01]  /*0540*/  UMOV UR8, 0x9abcaf48 ;  /* 0x9abcaf4800087882 */ /* 0x000fe20000000000 */
[----:B------:R-:W-:Y:S01]  /*0550*/  UMOV UR9, 0x3e7ad7f2 ;  /* 0x3e7ad7f200097882 */ /* 0x000fe20000000000 */
[----:B--2---:R-:W-:-:S02]  /*0560*/  DADD R28, R12, -R14 ;  /* 0x000000000c1c7229 */ /* 0x004fc4000000080e */
[----:B---3--:R-:W-:Y:S02]  /*0570*/  DADD R12, R12, -R18 ;  /* 0x000000000c0c7229 */ /* 0x008fe40000000812 */
[----:B----4-:R-:W-:-:S04]  /*0580*/  DADD R6, -R6, R24 ;  /* 0x0000000006067229 */ /* 0x010fc80000000118 */
[----:B------:R-:W-:Y:S02]  /*0590*/  DFMA R10, R28, R28, R10 ;  /* 0x0000001c1c0a722b */ /* 0x000fe4000000000a */
[----:B------:R-:W-:Y:S02]  /*05a0*/  DFMA R16, R12, R12, R16 ;  /* 0x0000000c0c10722b */ /* 0x000fe40000000010 */
[----:B------:R-:W-:Y:S02]  /*05b0*/  DADD R14, -R14, R26 ;  /* 0x000000000e0e7229 */ /* 0x000fe4000000011a */
[----:B------:R-:W-:-:S04]  /*05c0*/  DFMA R6, R6, R6, R20 ;  /* 0x000000060606722b */ /* 0x000fc80000000014 */
[----:B------:R-:W-:Y:S01]  /*05d0*/  DSETP.MIN.AND P0, P1, R10, R16, PT ;  /* 0x000000100a00722a */ /* 0x000fe20003900000 */
[----:B------:R-:W-:-:S03]  /*05e0*/  MOV R12, R11 ;  /* 0x0000000b000c7202 */ /* 0x000fc60000000f00 */
[----:B------:R-:W-:Y:S01]  /*05f0*/  DFMA R6, R14, R14, R6 ;  /* 0x0000000e0e06722b */ /* 0x000fe20000000006 */
[----:B------:R-:W-:Y:S02]  /*0600*/  IMAD.MOV.U32 R15, RZ, RZ, R17 ;  /* 0x000000ffff0f7224 */ /* 0x000fe400078e0011 */
[----:B------:R-:W-:-:S03]  /*0610*/  IMAD.MOV.U32 R13, RZ, RZ, R16 ;  /* 0x000000ffff0d7224 */ /* 0x000fc600078e0010 */
[----:B------:R-:W-:Y:S01]  /*0620*/  FSEL R21, R12, R15, P0 ;  /* 0x0000000f0c157208 */ /* 0x000fe20000000000 */
[----:B------:R-:W-:Y:S01]  /*0630*/  IMAD.MOV.U32 R12, RZ, RZ, R10 ;  /* 0x000000ffff0c7224 */ /* 0x000fe200078e000a */
[----:B------:R-:W-:Y:S02]  /*0640*/  DADD R8, -R8, R24 ;  /* 0x0000000008087229 */ /* 0x000fe40000000118 */
[----:B------:R-:W-:Y:S02]  /*0650*/  @P1 LOP3.LUT R21, R15, 0x80000, RZ, 0xfc, !PT ;  /* 0x000800000f151812 */ /* 0x000fe400078efcff */
[----:B------:R-:W-:Y:S02]  /*0660*/  SEL R12, R12, R13, P0 ;  /* 0x0000000d0c0c7207 */ /* 0x000fe40000000000 */
[----:B------:R-:W-:Y:S01]  /*0670*/  MOV R13, R21 ;  /* 0x00000015000d7202 */ /* 0x000fe20000000f00 */
[----:B------:R-:W-:Y:S02]  /*0680*/  DADD R18, -R18, R26 ;  /* 0x0000000012127229 */ /* 0x000fe4000000011a */
[----:B------:R-:W-:-:S03]  /*0690*/  DFMA R8, R8, R8, R22 ;  /* 0x000000080808722b */ /* 0x000fc60000000016 */
[----:B------:R-:W-:Y:S01]  /*06a0*/  DSETP.MIN.AND P0, P1, R6, R12, PT ;  /* 0x0000000c0600722a */ /* 0x000fe20003900000 */
[----:B------:R-:W-:-:S04]  /*06b0*/  IMAD.MOV.U32 R14, RZ, RZ, R7 ;  /* 0x000000ffff0e7224 */ /* 0x000fc800078e0007 */
[----:B------:R-:W-:Y:S01]  /*06c0*/  DFMA R8, R18, R18, R8 ;  /* 0x000000121208722b */ /* 0x000fe20000000008 */
[----:B------:R-:W-:Y:S02]  /*06d0*/  IMAD.MOV.U32 R19, RZ, RZ, R13 ;  /* 0x000000ffff137224 */ /* 0x000fe400078e000d */
[----:B------:R-:W-:Y:S01]  /*06e0*/  IMAD.MOV.U32 R15, RZ, RZ, R12 ;  /* 0x000000ffff0f7224 */ /* 0x000fe200078e000c */
[----:B------:R-:W-:Y:S02]  /*06f0*/  MOV R12, R6 ;  /* 0x00000006000c7202 */ /* 0x000fe40000000f00 */
[----:B------:R-:W-:-:S03]  /*0700*/  FSEL R21, R14, R19, P0 ;  /* 0x000000130e157208 */ /* 0x000fc60000000000 */
[----:B------:R-:W-:Y:S02]  /*0710*/  @P1 LOP3.LUT R21, R19, 0x80000, RZ, 0xfc, !PT ;  /* 0x0008000013151812 */ /* 0x000fe400078efcff */
[----:B------:R-:W-:-:S03]  /*0720*/  SEL R12, R12, R15, P0 ;  /* 0x0000000f0c0c7207 */ /* 0x000fc60000000000 */
[----:B------:R-:W-:-:S06]  /*0730*/  IMAD.MOV.U32 R13, RZ, RZ, R21 ;  /* 0x000000ffff0d7224 */ /* 0x000fcc00078e0015 */
[----:B------:R-:W-:Y:S01]  /*0740*/  DSETP.MIN.AND P0, P1, R8, R12, PT ;  /* 0x0000000c0800722a */ /* 0x000fe20003900000 */
[----:B------:R-:W-:Y:S02]  /*0750*/  IMAD.MOV.U32 R14, RZ, RZ, R9 ;  /* 0x000000ffff0e7224 */ /* 0x000fe400078e0009 */
[----:B------:R-:W-:-:S05]  /*0760*/  IMAD.MOV.U32 R15, RZ, RZ, R13 ;  /* 0x000000ffff0f7224 */ /* 0x000fca00078e000d */
[----:B------:R-:W-:Y:S02]  /*0770*/  FSEL R19, R14, R15, P0 ;  /* 0x0000000f0e137208 */ /* 0x000fe40000000000 */
[----:B------:R-:W-:-:S04]  /*0780*/  SEL R8, R8, R12, P0 ;  /* 0x0000000c08087207 */ /* 0x000fc80000000000 */
[----:B------:R-:W-:-:S04]  /*0790*/  @P1 LOP3.LUT R19, R15, 0x80000, RZ, 0xfc, !PT ;  /* 0x000800000f131812 */ /* 0x000fc800078efcff */
[----:B------:R-:W-:-:S06]  /*07a0*/  MOV R9, R19 ;  /* 0x0000001300097202 */ /* 0x000fcc0000000f00 */
[----:B------:R-:W-:-:S14]  /*07b0*/  DSETP.GEU.AND P0, PT, R8, UR8, PT ;  /* 0x0000000808007e2a */ /* 0x000fdc000bf0e000 */
[----:B------:R-:W-:Y:S05]  /*07c0*/  @P0 EXIT ;  /* 0x000000000000094d */ /* 0x000fea0003800000 */
[----:B------:R-:W0:Y:S01]  /*07d0*/  S2R R13, SR_LANEID ;  /* 0x00000000000d7919 */ /* 0x000e220000000000 */
[----:B------:R-:W-:Y:S01]  /*07e0*/  VOTEU.ANY UR6, UPT, PT ;  /* 0x0000000000067886 */ /* 0x000fe200038e0100 */
[----:B------:R-:W1:Y:S01]  /*07f0*/  LDC.64 R8, c[0x0][0x3a0] ;  /* 0x0000e800ff087b82 */ /* 0x000e620000000a00 */
[----:B------:R-:W0:Y:S08]  /*0800*/  FLO.U32 R12, UR6 ;  /* 0x00000006000c7d00 */ /* 0x000e3000080e0000 */
[----:B------:R-:W1:Y:S01]  /*0810*/  POPC R15, UR6 ;  /* 0x00000006000f7d09 */ /* 0x000e620008000000 */
[----:B0-----:R-:W-:-:S13]  /*0820*/  ISETP.EQ.U32.AND P0, PT, R12, R13, PT ;  /* 0x0000000d0c00720c */ /* 0x001fda0003f02070 */
[----:B-1----:R-:W2:Y:S01]  /*0830*/  @P0 ATOMG.E.ADD.STRONG.GPU PT, R9, desc[UR4][R8.64], R15 ;  /* 0x8000000f080909a8 */ /* 0x002ea200081ef104 */
[----:B------:R-:W0:Y:S02]  /*0840*/  S2R R13, SR_LTMASK ;  /* 0x00000000000d7919 */ /* 0x000e240000003900 */
[----:B0-----:R-:W-:Y:S01]  /*0850*/  LOP3.LUT R14, R13, UR6, RZ, 0xc0, !PT ;  /* 0x000000060d0e7c12 */ /* 0x001fe2000f8ec0ff */
[----:B------:R-:W-:-:S03]  /*0860*/  VIADD R13, R0, 0xffffffff ;  /* 0xffffffff000d7836 */ /* 0x000fc60000000000 */
[----:B------:R-:W0:Y:S01]  /*0870*/  POPC R19, R14 ;  /* 0x0000000e00137309 */ /* 0x000e220000000000 */
[----:B--2---:R-:W0:Y:S02]  /*0880*/  SHFL.IDX PT, R12, R9, R12, 0x1f ;  /* 0x00001f0c090c7589 */ /* 0x004e2400000e0000 */
[----:B0-----:R-:W-:-:S05]  /*0890*/  IMAD.IADD R0, R12, 0x1, R19 ;  /* 0x000000010c007824 */ /* 0x001fca00078e0213 */
[----:B------:R-:W-:-:S13]  /*08a0*/  ISETP.GE.AND P0, PT, R0, R13, PT ;  /* 0x0000000d0000720c */ /* 0x000fda0003f06270 */
[----:B------:R-:W-:Y:S05]  /*08b0*/  @P0 EXIT ;  /* 0x000000000000094d */ /* 0x000fea0003800000 */
[----:B------:R-:W0:Y:S01]  /*08c0*/  LDC.64 R8, c[0x0][0x390] ;  /* 0x0000e400ff087b82 */ /* 0x000e220000000a00 */
[----:B------:R-:W2:Y:S01]  /*08d0*/  LDG.E R23, desc[UR4][R2.64] ;  /* 0x0000000402177981 */ /* 0x000ea2000c1e1900 */
[----:B0-----:R-:W-:-:S05]  /*08e0*/  IMAD.WIDE R8, R0, 0x8, R8 ;  /* 0x0000000800087825 */ /* 0x001fca00078e0208 */
[----:B------:R-:W2:Y:S04]  /*08f0*/  LDG.E.64 R12, desc[UR4][R8.64+0x8] ;  /* 0x00000804080c7981 */ /* 0x000ea8000c1e1b00 */
[----:B--2---:R0:W-:Y:S04]  /*0900*/  ST.E desc[UR4][R12.64], R23 ;  /* 0x000000170c007985 */ /* 0x0041e8000c101904 */
[----:B------:R-:W2:Y:S04]  /*0910*/  LDG.E R25, desc[UR4][R2.64+0x4] ;  /* 0x0000040402197981 */ /* 0x000ea8000c1e1900 */
[----:B------:R-:W2:Y:S04]  /*0920*/  LDG.E.64 R14, desc[UR4][R8.64+0x8] ;  /* 0x00000804080e7981 */ /* 0x000ea8000c1e1b00 */
[----:B--2---:R0:W-:Y:S04]  /*0930*/  ST.E desc[UR4][R14.64+0x4], R25 ;  /* 0x000004190e007985 */ /* 0x0041e8000c101904 */
[----:B------:R-:W2:Y:S04]  /*0940*/  LDG.E R27, desc[UR4][R4.64] ;  /* 0x00000004041b7981 */ /* 0x000ea8000c1e1900 */
[----:B------:R-:W2:Y:S04]  /*0950*/  LDG.E.64 R18, desc[UR4][R8.64+0x8] ;  /* 0x0000080408127981 */ /* 0x000ea8000c1e1b00 */
[----:B--2---:R0:W-:Y:S04]  /*0960*/  ST.E desc[UR4][R18.64+0x8], R27 ;  /* 0x0000081b12007985 */ /* 0x0041e8000c101904 */
[----:B------:R-:W2:Y:S04]  /*0970*/  LDG.E R29, desc[UR4][R4.64+0x4] ;  /* 0x00000404041d7981 */ /* 0x000ea8000c1e1900 */
[----:B------:R-:W2:Y:S01]  /*0980*/  LDG.E.64 R20, desc[UR4][R8.64+0x8] ;  /* 0x0000080408147981 */ /* 0x000ea2000c1e1b00 */
[----:B------:R-:W-:-:S03]  /*0990*/  DSETP.GEU.AND P0, PT, R10, UR8, PT ;  /* 0x000000080a007e2a */ /* 0x000fc6000bf0e000 */
[----:B--2---:R0:W-:Y:S11]  /*09a0*/  ST.E desc[UR4][R20.64+0xc], R29 ;  /* 0x00000c1d14007985 */ /* 0x0041f6000c101904 */
[----:B------:R-:W-:Y:S05]  /*09b0*/  @P0 BRA `(.L_x_4) ;  /* 0x0000000000300947 */ /* 0x000fea0003800000 */
[----:B------:R-:W1:Y:S01]  /*09c0*/  LDC.64 R6, c[0x0][0x398] ;  /* 0x0000e600ff067b82 */ /* 0x000e620000000a00 */
[----:B------:R-:W2:Y:S01]  /*09d0*/  LDG.E.64 R4, desc[UR4][R2.64+0x8] ;  /* 0x0000080402047981 */ /* 0x000ea2000c1e1b00 */
[----:B-1----:R-:W-:-:S05]  /*09e0*/  IMAD.WIDE R6, R0, 0x8, R6 ;  /* 0x0000000800067825 */ /* 0x002fca00078e0206 */
[----:B------:R-:W2:Y:S04]  /*09f0*/  LDG.E.64 R8, desc[UR4][R6.64+0x8] ;  /* 0x0000080406087981 */ /* 0x000ea8000c1e1b00 */
[----:B--2---:R-:W-:Y:S04]  /*0a00*/  ST.E.64 desc[UR4][R8.64], R4 ;  /* 0x0000000408007985 */ /* 0x004fe8000c101b04 */
[----:B------:R-:W2:Y:S04]  /*0a10*/  LDG.E.64 R10, desc[UR4][R2.64+0x10] ;  /* 0x00001004020a7981 */ /* 0x000ea8000c1e1b00 */
[----:B0-----:R-:W2:Y:S04]  /*0a20*/  LDG.E.64 R12, desc[UR4][R6.64+0x8] ;  /* 0x00000804060c7981 */ /* 0x001ea8000c1e1b00 */
[----:B--2---:R-:W-:Y:S04]  /*0a30*/  ST.E.64 desc[UR4][R12.64+0x8], R10 ;  /* 0x0000080a0c007985 */ /* 0x004fe8000c101b04 */
[----:B------:R-:W2:Y:S04]  /*0a40*/  LDG.E.64 R14, desc[UR4][R2.64+0x18] ;  /* 0x00001804020e7981 */ /* 0x000ea8000c1e1b00 */
[----:B------:R-:W2:Y:S04]  /*0a50*/  LDG.E.64 R16, desc[UR4][R6.64+0x8] ;  /* 0x0000080406107981 */ /* 0x000ea8000c1e1b00 */
[----:B--2---:R-:W-:Y:S01]  /*0a60*/  ST.E.64 desc[UR4][R16.64+0x10], R14 ;  /* 0x0000100e10007985 */ /* 0x004fe2000c101b04 */
[----:B------:R-:W-:Y:S05]  /*0a70*/  EXIT ;  /* 0x000000000000794d */ /* 0x000fea0003800000 */
.L_x_4:
[----:B------:R-:W-:-:S14]  /*0a80*/  DSETP.GEU.AND P0, PT, R16, UR8, PT ;  /* 0x0000000810007e2a */ /* 0x000fdc000bf0e000 */
[----:B------:R-:W-:Y:S05]  /*0a90*/  @P0 BRA `(.L_x_5) ;  /* 0x0000000000300947 */ /* 0x000fea0003800000 */
[----:B------:R-:W1:Y:S02]  /*0aa0*/  LDC.64 R4, c[0x0][0x398] ;  /* 0x0000e600ff047b82 */ /* 0x000e640000000a00 */
[----:B-1----:R-:W-:Y:S02]  /*0ab0*/  IMAD.WIDE R16, R0, 0x8, R4 ;  /* 0x0000000800107825 */ /* 0x002fe400078e0204 */
[----:B------:R-:W2:Y:S04]  /*0ac0*/  LDG.E.64 R4, desc[UR4][R2.64+0x8] ;  /* 0x0000080402047981 */ /* 0x000ea8000c1e1b00 */
[----:B------:R-:W2:Y:S04]  /*0ad0*/  LDG.E.64 R6, desc[UR4][R16.64+0x8] ;  /* 0x0000080410067981 */ /* 0x000ea8000c1e1b00 */
[----:B--2---:R-:W-:Y:S04]  /*0ae0*/  ST.E.64 desc[UR4][R6.64], R4 ;  /* 0x0000000406007985 */ /* 0x004fe8000c101b04 */
[----:B------:R-:W2:Y:S04]  /*0af0*/  LDG.E.64 R8, desc[UR4][R2.64+0x10] ;  /* 0x0000100402087981 */ /* 0x000ea8000c1e1b00 */
[----:B------:R-:W2:Y:S04]  /*0b00*/  LDG.E.64 R10, desc[UR4][R16.64+0x8] ;  /* 0x00000804100a7981 */ /* 0x000ea8000c1e1b00 */
[----:B--2---:R-:W-:Y:S04]  /*0b10*/  ST.E.64 desc[UR4][R10.64+0x8], R8 ;  /* 0x000008080a007985 */ /* 0x004fe8000c101b04 */
[----:B0-----:R-:W2:Y:S04]  /*0b20*/  LDG.E.64 R12, desc[UR4][R2.64+0x18] ;  /* 0x00001804020c7981 */ /* 0x001ea8000c1e1b00 */
[----:B------:R-:W2:Y:S04]  /*0b30*/  LDG.E.64 R14, desc[UR4][R16.64+0x8] ;  /* 0x00000804100e7981 */ /* 0x000ea8000c1e1b00 */
[----:B--2---:R-:W-:Y:S01]  /*0b40*/  ST.E.64 desc[UR4][R14.64+0x10], R12 ;  /* 0x0000100c0e007985 */ /* 0x004fe2000c101b04 */
[----:B------:R-:W-:Y:S05]  /*0b50*/  EXIT ;  /* 0x000000000000794d */ /* 0x000fea0003800000 */
.L_x_5:
        /* <DEDUP_REMOVED lines=14> */
.L_x_6:
        /* <DEDUP_REMOVED lines=12> */
.L_x_7:
[----:B------:R-:W-:-:S00]  /*0d00*/  BRA `(.L_x_7) ;  /* 0xfffffffc00fc7947 */ /* 0x000fc0000383ffff */
[----:B------:R-:W-:-:S00]  /*0d10*/  NOP ;  /* 0x0000000000007918 */ /* 0x000fc00000000000 */
        /* <DEDUP_REMOVED lines=14> */
.L_x_90:


//--------------------- .text._Z6find_ePPdPPidP7point_ei --------------------------
	.section	.text._Z6find_ePPdPPidP7point_ei,"ax",@progbits
	.align	128
        .global         _Z6find_ePPdPPidP7point_ei
        .type           _Z6find_ePPdPPidP7point_ei,@function
        .size           _Z6find_ePPdPPidP7point_ei,(.L_x_86 - _Z6find_ePPdPPidP7point_ei)
        .other          _Z6find_ePPdPPidP7point_ei,@"STO_CUDA_ENTRY STV_DEFAULT"
_Z6find_ePPdPPidP7point_ei:
.text._Z6find_ePPdPPidP7point_ei:
[----:B------:R-:W-:Y:S01]  /*0000*/  LDC R1, c[0x0][0x37c] ;  /* 0x0000df00ff017b82 */ /* 0x000fe20000000800 */
[----:B------:R-:W0:Y:S07]  /*0010*/  S2R R0, SR_TID.X ;  /* 0x0000000000007919 */ /* 0x000e2e0000002100 */
[----:B------:R-:W0:Y:S01]  /*0020*/  S2UR UR4, SR_CTAID.X ;  /* 0x00000000000479c3 */ /* 0x000e220000002500 */
[----:B------:R-:W1:Y:S07]  /*0030*/  LDCU UR5, c[0x0][0x3a0] ;  /* 0x00007400ff0577ac */ /* 0x000e6e0008000800 */
[----:B------:R-:W0:Y:S02]  /*0040*/  LDC R7, c[0x0][0x360] ;  /* 0x0000d800ff077b82 */ /* 0x000e240000000800 */
[----:B0-----:R-:W-:-:S05]  /*0050*/  IMAD R7, R7, UR4, R0 ;  /* 0x0000000407077c24 */ /* 0x001fca000f8e0200 */
[----:B-1----:R-:W-:-:S13]  /*0060*/  ISETP.GE.AND P0, PT, R7, UR5, PT ;  /* 0x0000000507007c0c */ /* 0x002fda000bf06270 */
[----:B------:R-:W-:Y:S05]  /*0070*/  @P0 EXIT ;  /* 0x000000000000094d */ /* 0x000fea0003800000 */
[----:B------:R-:W0:Y:S01]  /*0080*/  LDC.64 R2, c[0x0][0x388] ;  /* 0x0000e200ff027b82 */ /* 0x000e220000000a00 */
[----:B------:R-:W1:Y:S07]  /*0090*/  LDCU.64 UR4, c[0x0][0x358] ;  /* 0x00006b00ff0477ac */ /* 0x000e6e0008000a00 */
[----:B------:R-:W2:Y:S08]  /*00a0*/  LDC.64 R10, c[0x0][0x398] ;  /* 0x0000e600ff0a7b82 */ /* 0x000eb00000000a00 */
[----:B------:R-:W3:Y:S01]  /*00b0*/  LDC.64 R26, c[0x0][0x380] ;  /* 0x0000e000ff1a7b82 */ /* 0x000ee20000000a00 */
[----:B0-----:R-:W-:-:S07]  /*00c0*/  IMAD.WIDE R2, R7, 0x8, R2 ;  /* 0x0000000807027825 */ /* 0x001fce00078e0202 */
[----:B------:R-:W0:Y:S01]  /*00d0*/  LDC R0, c[0x0][0x394] ;  /* 0x0000e500ff007b82 */ /* 0x000e220000000800 */
[----:B-1----:R-:W4:Y:S01]  /*00e0*/  LDG.E.64 R4, desc[UR4][R2.64] ;  /* 0x0000000402047981 */ /* 0x002f22000c1e1b00 */
[----:B--2---:R-:W-:-:S03]  /*00f0*/  IMAD.WIDE R10, R7, 0x38, R10 ;  /* 0x00000038070a7825 */ /* 0x004fc600078e020a */
[----:B----4-:R-:W2:Y:S04]  /*0100*/  LDG.E R5, desc[UR4][R4.64] ;  /* 0x0000000404057981 */ /* 0x010ea8000c1e1900 */
[----:B--2---:R1:W-:Y:S04]  /*0110*/  STG.E desc[UR4][R10.64], R5 ;  /* 0x000000050a007986 */ /* 0x0043e8000c101904 */
[----:B------:R-:W2:Y:S04]  /*0120*/  LDG.E.64 R6, desc[UR4][R2.64] ;  /* 0x0000000402067981 */ /* 0x000ea8000c1e1b00 */
[----:B--2---:R-:W2:Y:S04]  /*0130*/  LDG.E R7, desc[UR4][R6.64+0x4] ;  /* 0x0000040406077981 */ /* 0x004ea8000c1e1900 */
[----:B--2---:R2:W-:Y:S04]  /*0140*/  STG.E desc[UR4][R10.64+0x4], R7 ;  /* 0x000004070a007986 */ /* 0x0045e8000c101904 */
[----:B------:R-:W4:Y:S04]  /*0150*/  LDG.E.64 R8, desc[UR4][R2.64] ;  /* 0x0000000402087981 */ /* 0x000f28000c1e1b00 */
[----:B----4-:R-:W3:Y:S04]  /*0160*/  LDG.E R25, desc[UR4][R8.64] ;  /* 0x0000000408197981 */ /* 0x010ee8000c1e1900 */
[----:B------:R4:W2:Y:S02]  /*0170*/  LDG.E R13, desc[UR4][R8.64+0x4] ;  /* 0x00000404080d7981 */ /* 0x0008a4000c1e1900 */
[----:B----4-:R-:W1:Y:S01]  /*0180*/  LDC.64 R8, c[0x0][0x390] ;  /* 0x0000e400ff087b82 */ /* 0x010e620000000a00 */
[----:B---3--:R-:W-:-:S04]  /*0190*/  IMAD.WIDE R24, R25, 0x8, R26 ;  /* 0x0000000819187825 */ /* 0x008fc800078e021a */
[----:B--2---:R-:W-:Y:S02]  /*01a0*/  IMAD.WIDE R26, R13, 0x8, R26 ;  /* 0x000000080d1a7825 */ /* 0x004fe400078e021a */
[----:B------:R-:W2:Y:S04]  /*01b0*/  LDG.E.64 R24, desc[UR4][R24.64] ;  /* 0x0000000418187981 */ /* 0x000ea8000c1e1b00 */
[----:B------:R-:W3:Y:S01]  /*01c0*/  LDG.E.64 R26, desc[UR4][R26.64] ;  /* 0x000000041a1a7981 */ /* 0x000ee2000c1e1b00 */
[----:B-1----:R-:W-:-:S06]  /*01d0*/  DADD R4, -R8, 1 ;  /* 0x3ff0000008047429 */ /* 0x002fcc0000000100 */
[----:B------:R-:W1:Y:S01]  /*01e0*/  MUFU.RCP64H R3, R5 ;  /* 0x0000000500037308 */ /* 0x000e620000001800 */
[----:B------:R-:W-:-:S06]  /*01f0*/  IMAD.MOV.U32 R2, RZ, RZ, 0x1 ;  /* 0x00000001ff027424 */ /* 0x000fcc00078e00ff */
[----:B-1----:R-:W-:-:S08]  /*0200*/  DFMA R6, -R4, R2, 1 ;  /* 0x3ff000000406742b */ /* 0x002fd00000000102 */
[----:B------:R-:W-:-:S08]  /*0210*/  DFMA R6, R6, R6, R6 ;  /* 0x000000060606722b */ /* 0x000fd00000000006 */
[----:B------:R-:W-:-:S08]  /*0220*/  DFMA R6, R2, R6, R2 ;  /* 0x000000060206722b */ /* 0x000fd00000000002 */
[----:B------:R-:W-:Y:S01]  /*0230*/  DFMA R2, -R4, R6, 1 ;  /* 0x3ff000000402742b */ /* 0x000fe20000000106 */
[----:B--2---:R1:W5:Y:S04]  /*0240*/  LDG.E.64 R12, desc[UR4][R24.64] ;  /* 0x00000004180c7981 */ /* 0x004368000c1e1b00 */
[----:B------:R1:W5:Y:S04]  /*0250*/  LDG.E.64 R14, desc[UR4][R24.64+0x8] ;  /* 0x00000804180e7981 */ /* 0x000368000c1e1b00 */
[----:B------:R1:W5:Y:S04]  /*0260*/  LDG.E.64 R16, desc[UR4][R24.64+0x10] ;  /* 0x0000100418107981 */ /* 0x000368000c1e1b00 */
[----:B---3--:R1:W5:Y:S04]  /*0270*/  LDG.E.64 R18, desc[UR4][R26.64] ;  /* 0x000000041a127981 */ /* 0x008368000c1e1b00 */
[----:B------:R1:W5:Y:S04]  /*0280*/  LDG.E.64 R20, desc[UR4][R26.64+0x8] ;  /* 0x000008041a147981 */ /* 0x000368000c1e1b00 */
[----:B------:R1:W5:Y:S01]  /*0290*/  LDG.E.64 R22, desc[UR4][R26.64+0x10] ;  /* 0x000010041a167981 */ /* 0x000362000c1e1b00 */
[----:B------:R-:W-:Y:S01]  /*02a0*/  DFMA R2, R6, R2, R6 ;  /* 0x000000020602722b */ /* 0x000fe20000000006 */
[----:B0-----:R-:W-:-:S07]  /*02b0*/  FSETP.GEU.AND P1, PT, |R0|, 6.5827683646048100446e-37, PT ;  /* 0x036000000000780b */ /* 0x001fce0003f2e200 */
[----:B------:R-:W-:-:S08]  /*02c0*/  DMUL R6, R2, R8 ;  /* 0x0000000802067228 */ /* 0x000fd00000000000 */
[----:B------:R-:W-:-:S08]  /*02d0*/  DFMA R8, -R4, R6, R8 ;  /* 0x000000060408722b */ /* 0x000fd00000000108 */
[----:B------:R-:W-:-:S10]  /*02e0*/  DFMA R2, R2, R8, R6 ;  /* 0x000000080202722b */ /* 0x000fd40000000006 */
[----:B------:R-:W-:-:S05]  /*02f0*/  FFMA R6, RZ, R5, R3 ;  /* 0x00000005ff067223 */ /* 0x000fca0000000003 */
[----:B------:R-:W-:-:S13]  /*0300*/  FSETP.GT.AND P0, PT, |R6|, 1.469367938527859385e-39, PT ;  /* 0x001000000600780b */ /* 0x000fda0003f04200 */
[----:B-1----:R-:W-:Y:S05]  /*0310*/  @P0 BRA P1, `(.L_x_8) ;  /* 0x0000000000240947 */ /* 0x002fea0000800000 */
[----:B------:R-:W0:Y:S01]  /*0320*/  LDCU.64 UR6, c[0x0][0x390] ;  /* 0x00007200ff0677ac */ /* 0x000e220008000a00 */
[----:B------:R-:W-:Y:S01]  /*0330*/  IMAD.MOV.U32 R28, RZ, RZ, R4 ;  /* 0x000000ffff1c7224 */ /* 0x000fe200078e0004 */
[----:B------:R-:W-:Y:S01]  /*0340*/  MOV R0, 0x390 ;  /* 0x0000039000007802 */ /* 0x000fe20000000f00 */
[----:B------:R-:W-:Y:S02]  /*0350*/  IMAD.MOV.U32 R29, RZ, RZ, R5 ;  /* 0x000000ffff1d7224 */ /* 0x000fe400078e0005 */
[----:B0-----:R-:W-:Y:S02]  /*0360*/  IMAD.U32 R26, RZ, RZ, UR6 ;  /* 0x00000006ff1a7e24 */ /* 0x001fe4000f8e00ff */
[----:B------:R-:W-:-:S07]  /*0370*/  IMAD.U32 R27, RZ, RZ, UR7 ;  /* 0x00000007ff1b7e24 */ /* 0x000fce000f8e00ff */
[----:B-----5:R-:W-:Y:S05]  /*0380*/  CALL.REL.NOINC `($__internal_0_$__cuda_sm20_div_rn_f64_full) ;  /* 0x0000000800687944 */ /* 0x020fea0003c00000 */
[----:B------:R-:W-:Y:S01]  /*0390*/  IMAD.MOV.U32 R2, RZ, RZ, R6 ;  /* 0x000000ffff027224 */ /* 0x000fe200078e0006 */
[----:B------:R-:W-:-:S07]  /*03a0*/  MOV R3, R7 ;  /* 0x0000000700037202 */ /* 0x000fce0000000f00 */
.L_x_8:
[----:B------:R-:W-:Y:S01]  /*03b0*/  DADD R24, R2, 1 ;  /* 0x3ff0000002187429 */ /* 0x000fe20000000000 */
[----:B------:R-:W-:Y:S01]  /*03c0*/  IMAD.MOV.U32 R4, RZ, RZ, 0x1 ;  /* 0x00000001ff047424 */ /* 0x000fe200078e00ff */
[----:B-----5:R-:W-:Y:S01]  /*03d0*/  DFMA R26, R18, R2, R12 ;  /* 0x00000002121a722b */ /* 0x020fe2000000000c */
[----:B------:R-:W-:Y:S03]  /*03e0*/  BSSY.RECONVERGENT B0, `(.L_x_9) ;  /* 0x0000014000007945 */ /* 0x000fe60003800200 */
[----:B------:R-:W0:Y:S06]  /*03f0*/  MUFU.RCP64H R5, R25 ;  /* 0x0000001900057308 */ /* 0x000e2c0000001800 */
[----:B------:R-:W-:Y:S01]  /*0400*/  FSETP.GEU.AND P1, PT, |R27|, 6.5827683646048100446e-37, PT ;  /* 0x036000001b00780b */ /* 0x000fe20003f2e200 */
[----:B0-----:R-:W-:-:S08]  /*0410*/  DFMA R6, -R24, R4, 1 ;  /* 0x3ff000001806742b */ /* 0x001fd00000000104 */
[----:B------:R-:W-:-:S08]  /*0420*/  DFMA R6, R6, R6, R6 ;  /* 0x000000060606722b */ /* 0x000fd00000000006 */
[----:B------:R-:W-:-:S08]  /*0430*/  DFMA R6, R4, R6, R4 ;  /* 0x000000060406722b */ /* 0x000fd00000000004 */
[----:B------:R-:W-:-:S08]  /*0440*/  DFMA R4, -R24, R6, 1 ;  /* 0x3ff000001804742b */ /* 0x000fd00000000106 */
[----:B------:R-:W-:-:S08]  /*0450*/  DFMA R4, R6, R4, R6 ;  /* 0x000000040604722b */ /* 0x000fd00000000006 */
[----:B------:R-:W-:-:S08]  /*0460*/  DMUL R6, R26, R4 ;  /* 0x000000041a067228 */ /* 0x000fd00000000000 */
[----:B------:R-:W-:-:S08]  /*0470*/  DFMA R8, -R24, R6, R26 ;  /* 0x000000061808722b */ /* 0x000fd0000000011a */
[----:B------:R-:W-:-:S10]  /*0480*/  DFMA R4, R4, R8, R6 ;  /* 0x000000080404722b */ /* 0x000fd40000000006 */
[----:B------:R-:W-:-:S05]  /*0490*/  FFMA R0, RZ, R25, R5 ;  /* 0x00000019ff007223 */ /* 0x000fca0000000005 */
[----:B------:R-:W-:-:S13]  /*04a0*/  FSETP.GT.AND P0, PT, |R0|, 1.469367938527859385e-39, PT ;  /* 0x001000000000780b */ /* 0x000fda0003f04200 */
[----:B------:R-:W-:Y:S05]  /*04b0*/  @P0 BRA P1, `(.L_x_10) ;  /* 0x0000000000180947 */ /* 0x000fea0000800000 */
[----:B------:R-:W-:Y:S01]  /*04c0*/  IMAD.MOV.U32 R28, RZ, RZ, R24 ;  /* 0x000000ffff1c7224 */ /* 0x000fe200078e0018 */
[----:B------:R-:W-:Y:S01]  /*04d0*/  MOV R0, 0x500 ;  /* 0x0000050000007802 */ /* 0x000fe20000000f00 */
[----:B------:R-:W-:-:S07]  /*04e0*/  IMAD.MOV.U32 R29, RZ, RZ, R25 ;  /* 0x000000ffff1d7224 */ /* 0x000fce00078e0019 */
[----:B------:R-:W-:Y:S05]  /*04f0*/  CALL.REL.NOINC `($__internal_0_$__cuda_sm20_div_rn_f64_full) ;  /* 0x00000008000c7944 */ /* 0x000fea0003c00000 */
[----:B------:R-:W-:Y:S02]  /*0500*/  IMAD.MOV.U32 R4, RZ, RZ, R6 ;  /* 0x000000ffff047224 */ /* 0x000fe400078e0006 */
[----:B------:R-:W-:-:S07]  /*0510*/  IMAD.MOV.U32 R5, RZ, RZ, R7 ;  /* 0x000000ffff057224 */ /* 0x000fce00078e0007 */
.L_x_10:
[----:B------:R-:W-:Y:S05]  /*0520*/  BSYNC.RECONVERGENT B0 ;  /* 0x0000000000007941 */ /* 0x000fea0003800200 */
.L_x_9:
[----:B------:R-:W0:Y:S01]  /*0530*/  MUFU.RCP64H R7, R25 ;  /* 0x0000001900077308 */ /* 0x000e220000001800 */
[----:B------:R-:W-:Y:S01]  /*0540*/  IMAD.MOV.U32 R6, RZ, RZ, 0x1 ;  /* 0x00000001ff067424 */ /* 0x000fe200078e00ff */
[----:B------:R1:W-:Y:S01]  /*0550*/  STG.E.64 desc[UR4][R10.64+0x8], R4 ;  /* 0x000008040a007986 */ /* 0x0003e2000c101b04 */
[----:B------:R-:W-:Y:S04]  /*0560*/  BSSY.RECONVERGENT B0, `(.L_x_11) ;  /* 0x0000014000007945 */ /* 0x000fe80003800200 */
[----:B0-----:R-:W-:-:S08]  /*0570*/  DFMA R8, -R24, R6, 1 ;  /* 0x3ff000001808742b */ /* 0x001fd00000000106 */
[----:B------:R-:W-:-:S08]  /*0580*/  DFMA R8, R8, R8, R8 ;  /* 0x000000080808722b */ /* 0x000fd00000000008 */
[----:B------:R-:W-:Y:S02]  /*0590*/  DFMA R6, R6, R8, R6 ;  /* 0x000000080606722b */ /* 0x000fe40000000006 */
[----:B------:R-:W-:-:S06]  /*05a0*/  DFMA R8, R20, R2, R14 ;  /* 0x000000021408722b */ /* 0x000fcc000000000e */
[----:B------:R-:W-:-:S04]  /*05b0*/  DFMA R26, -R24, R6, 1 ;  /* 0x3ff00000181a742b */ /* 0x000fc80000000106 */
[----:B------:R-:W-:-:S04]  /*05c0*/  FSETP.GEU.AND P1, PT, |R9|, 6.5827683646048100446e-37, PT ;  /* 0x036000000900780b */ /* 0x000fc80003f2e200 */
[----:B------:R-:W-:-:S08]  /*05d0*/  DFMA R28, R6, R26, R6 ;  /* 0x0000001a061c722b */ /* 0x000fd00000000006 */
[----:B------:R-:W-:-:S08]  /*05e0*/  DMUL R6, R28, R8 ;  /* 0x000000081c067228 */ /* 0x000fd00000000000 */
[----:B------:R-:W-:-:S08]  /*05f0*/  DFMA R26, -R24, R6, R8 ;  /* 0x00000006181a722b */ /* 0x000fd00000000108 */
[----:B------:R-:W-:-:S10]  /*0600*/  DFMA R6, R28, R26, R6 ;  /* 0x0000001a1c06722b */ /* 0x000fd40000000006 */
[----:B------:R-:W-:-:S05]  /*0610*/  FFMA R0, RZ, R25, R7 ;  /* 0x00000019ff007223 */ /* 0x000fca0000000007 */
[----:B------:R-:W-:-:S13]  /*0620*/  FSETP.GT.AND P0, PT, |R0|, 1.469367938527859385e-39, PT ;  /* 0x001000000000780b */ /* 0x000fda0003f04200 */
[----:B-1----:R-:W-:Y:S05]  /*0630*/  @P0 BRA P1, `(.L_x_12) ;  /* 0x0000000000180947 */ /* 0x002fea0000800000 */
[----:B------:R-:W-:Y:S01]  /*0640*/  MOV R26, R8 ;  /* 0x00000008001a7202 */ /* 0x000fe20000000f00 */
[----:B------:R-:W-:Y:S01]  /*0650*/  IMAD.MOV.U32 R27, RZ, RZ, R9 ;  /* 0x000000ffff1b7224 */ /* 0x000fe200078e0009 */
[----:B------:R-:W-:Y:S01]  /*0660*/  MOV R0, 0x6a0 ;  /* 0x000006a000007802 */ /* 0x000fe20000000f00 */
[----:B------:R-:W-:Y:S02]  /*0670*/  IMAD.MOV.U32 R28, RZ, RZ, R24 ;  /* 0x000000ffff1c7224 */ /* 0x000fe400078e0018 */
[----:B------:R-:W-:-:S07]  /*0680*/  IMAD.MOV.U32 R29, RZ, RZ, R25 ;  /* 0x000000ffff1d7224 */ /* 0x000fce00078e0019 */
[----:B------:R-:W-:Y:S05]  /*0690*/  CALL.REL.NOINC `($__internal_0_$__cuda_sm20_div_rn_f64_full) ;  /* 0x0000000400a47944 */ /* 0x000fea0003c00000 */
.L_x_12:
[----:B------:R-:W-:Y:S05]  /*06a0*/  BSYNC.RECONVERGENT B0 ;  /* 0x0000000000007941 */ /* 0x000fea0003800200 */
.L_x_11:
        /* <DEDUP_REMOVED lines=17> */
[----:B------:R-:W-:Y:S01]  /*07c0*/  IMAD.MOV.U32 R26, RZ, RZ, R8 ;  /* 0x000000ffff1a7224 */ /* 0x000fe200078e0008 */
[----:B------:R-:W-:Y:S01]  /*07d0*/  MOV R28, R24 ;  /* 0x00000018001c7202 */ /* 0x000fe20000000f00 */
[----:B------:R-:W-:Y:S01]  /*07e0*/  IMAD.MOV.U32 R27, RZ, RZ, R9 ;  /* 0x000000ffff1b7224 */ /* 0x000fe200078e0009 */
[----:B------:R-:W-:Y:S01]  /*07f0*/  MOV R0, 0x820 ;  /* 0x0000082000007802 */ /* 0x000fe20000000f00 */
[----:B------:R-:W-:-:S07]  /*0800*/  IMAD.MOV.U32 R29, RZ, RZ, R25 ;  /* 0x000000ffff1d7224 */ /* 0x000fce00078e0019 */
[----:B------:R-:W-:Y:S05]  /*0810*/  CALL.REL.NOINC `($__internal_0_$__cuda_sm20_div_rn_f64_full) ;  /* 0x0000000400447944 */ /* 0x000fea0003c00000 */
[----:B------:R-:W-:Y:S02]  /*0820*/  IMAD.MOV.U32 R4, RZ, RZ, R6 ;  /* 0x000000ffff047224 */ /* 0x000fe400078e0006 */
[----:B------:R-:W-:-:S07]  /*0830*/  IMAD.MOV.U32 R5, RZ, RZ, R7 ;  /* 0x000000ffff057224 */ /* 0x000fce00078e0007 */
.L_x_14:
[----:B------:R-:W-:Y:S05]  /*0840*/  BSYNC.RECONVERGENT B0 ;  /* 0x0000000000007941 */ /* 0x000fea0003800200 */
.L_x_13:
[----:B------:R-:W0:Y:S01]  /*0850*/  MUFU.RCP64H R7, R25 ;  /* 0x0000001900077308 */ /* 0x000e220000001800 */
[----:B------:R-:W-:Y:S01]  /*0860*/  IMAD.MOV.U32 R6, RZ, RZ, 0x1 ;  /* 0x00000001ff067424 */ /* 0x000fe200078e00ff */
[----:B------:R-:W-:Y:S01]  /*0870*/  DFMA R12, R12, R2, R18 ;  /* 0x000000020c0c722b */ /* 0x000fe20000000012 */
[----:B------:R1:W-:Y:S01]  /*0880*/  STG.E.64 desc[UR4][R10.64+0x18], R4 ;  /* 0x000018040a007986 */ /* 0x0003e2000c101b04 */
[----:B------:R-:W-:Y:S08]  /*0890*/  BSSY.RECONVERGENT B0, `(.L_x_15) ;  /* 0x0000013000007945 */ /* 0x000ff00003800200 */
        /* <DEDUP_REMOVED lines=18> */
.L_x_16:
[----:B------:R-:W-:Y:S05]  /*09c0*/  BSYNC.RECONVERGENT B0 ;  /* 0x0000000000007941 */ /* 0x000fea0003800200 */
.L_x_15:
        /* <DEDUP_REMOVED lines=25> */
.L_x_18:
[----:B------:R-:W-:Y:S05]  /*0b60*/  BSYNC.RECONVERGENT B0 ;  /* 0x0000000000007941 */ /* 0x000fea0003800200 */
.L_x_17:
        /* <DEDUP_REMOVED lines=25> */
.L_x_20:
[----:B------:R-:W-:Y:S05]  /*0d00*/  BSYNC.RECONVERGENT B0 ;  /* 0x0000000000007941 */ /* 0x000fea0003800200 */
.L_x_19:
[----:B------:R-:W-:Y:S01]  /*0d10*/  STG.E.64 desc[UR4][R10.64+0x30], R2 ;  /* 0x000030020a007986 */ /* 0x000fe2000c101b04 */
[----:B------:R-:W-:Y:S05]  /*0d20*/  EXIT ;  /* 0x000000000000794d */ /* 0x000fea0003800000 */
        .weak           $__internal_0_$__cuda_sm20_div_rn_f64_full
        .type           $__internal_0_$__cuda_sm20_div_rn_f64_full,@function
        .size           $__internal_0_$__cuda_sm20_div_rn_f64_full,(.L_x_86 - $__internal_0_$__cuda_sm20_div_rn_f64_full)
$__internal_0_$__cuda_sm20_div_rn_f64_full:
[----:B------:R-:W-:Y:S01]  /*0d30*/  FSETP.GEU.AND P2, PT, |R27|, 1.469367938527859385e-39, PT ;  /* 0x001000001b00780b */ /* 0x000fe20003f4e200 */
[----:B------:R-:W-:Y:S01]  /*0d40*/  IMAD.MOV.U32 R30, RZ, RZ, 0x1 ;  /* 0x00000001ff1e7424 */ /* 0x000fe200078e00ff */
[C---:B------:R-:W-:Y:S01]  /*0d50*/  FSETP.GEU.AND P0, PT, |R29|.reuse, 1.469367938527859385e-39, PT ;  /* 0x001000001d00780b */ /* 0x040fe20003f0e200 */
[----:B------:R-:W-:Y:S01]  /*0d60*/  BSSY.RECONVERGENT B1, `(.L_x_21) ;  /* 0x0000055000017945 */ /* 0x000fe20003800200 */
[----:B------:R-:W-:Y:S02]  /*0d70*/  LOP3.LUT R8, R29, 0x800fffff, RZ, 0xc0, !PT ;  /* 0x800fffff1d087812 */ /* 0x000fe400078ec0ff */
[----:B------:R-:W-:Y:S02]  /*0d80*/  LOP3.LUT R5, R27, 0x7ff00000, RZ, 0xc0, !PT ;  /* 0x7ff000001b057812 */ /* 0x000fe400078ec0ff */
[----:B------:R-:W-:Y:S01]  /*0d90*/  LOP3.LUT R9, R8, 0x3ff00000, RZ, 0xfc, !PT ;  /* 0x3ff0000008097812 */ /* 0x000fe200078efcff */
[----:B------:R-:W-:Y:S01]  /*0da0*/  IMAD.MOV.U32 R8, RZ, RZ, R28 ;  /* 0x000000ffff087224 */ /* 0x000fe200078e001c */
[----:B------:R-:W-:-:S02]  /*0db0*/  LOP3.LUT R36, R29, 0x7ff00000, RZ, 0xc0, !PT ;  /* 0x7ff000001d247812 */ /* 0x000fc400078ec0ff */
[----:B------:R-:W-:Y:S01]  /*0dc0*/  MOV R6, R26 ;  /* 0x0000001a00067202 */ /* 0x000fe20000000f00 */
[----:B------:R-:W-:Y:S01]  /*0dd0*/  @!P2 IMAD.MOV.U32 R32, RZ, RZ, RZ ;  /* 0x000000ffff20a224 */ /* 0x000fe200078e00ff */
[----:B------:R-:W-:Y:S01]  /*0de0*/  @!P2 LOP3.LUT R4, R29, 0x7ff00000, RZ, 0xc0, !PT ;  /* 0x7ff000001d04a812 */ /* 0x000fe200078ec0ff */
[----:B------:R-:W-:Y:S01]  /*0df0*/  @!P0 DMUL R8, R28, 8.98846567431157953865e+307 ;  /* 0x7fe000001c088828 */ /* 0x000fe20000000000 */
[C---:B------:R-:W-:Y:S02]  /*0e00*/  ISETP.GE.U32.AND P1, PT, R5.reuse, R36, PT ;  /* 0x000000240500720c */ /* 0x040fe40003f26070 */
[----:B------:R-:W-:Y:S01]  /*0e10*/  @!P2 ISETP.GE.U32.AND P3, PT, R5, R4, PT ;  /* 0x000000040500a20c */ /* 0x000fe20003f66070 */
[----:B------:R-:W-:Y:S02]  /*0e20*/  IMAD.MOV.U32 R4, RZ, RZ, 0x1ca00000 ;  /* 0x1ca00000ff047424 */ /* 0x000fe400078e00ff */
[----:B------:R-:W0:Y:S03]  /*0e30*/  MUFU.RCP64H R31, R9 ;  /* 0x00000009001f7308 */ /* 0x000e260000001800 */
[----:B------:R-:W-:-:S02]  /*0e40*/  @!P2 SEL R33, R4, 0x63400000, !P3 ;  /* 0x634000000421a807 */ /* 0x000fc40005800000 */
[----:B------:R-:W-:Y:S02]  /*0e50*/  SEL R7, R4, 0x63400000, !P1 ;  /* 0x6340000004077807 */ /* 0x000fe40004800000 */
[--C-:B------:R-:W-:Y:S02]  /*0e60*/  @!P2 LOP3.LUT R33, R33, 0x80000000, R27.reuse, 0xf8, !PT ;  /* 0x800000002121a812 */ /* 0x100fe400078ef81b */
[----:B------:R-:W-:Y:S02]  /*0e70*/  LOP3.LUT R7, R7, 0x800fffff, R27, 0xf8, !PT ;  /* 0x800fffff07077812 */ /* 0x000fe400078ef81b */
[----:B------:R-:W-:Y:S02]  /*0e80*/  @!P2 LOP3.LUT R33, R33, 0x100000, RZ, 0xfc, !PT ;  /* 0x001000002121a812 */ /* 0x000fe400078efcff */
[----:B------:R-:W-:-:S04]  /*0e90*/  @!P0 LOP3.LUT R36, R9, 0x7ff00000, RZ, 0xc0, !PT ;  /* 0x7ff0000009248812 */ /* 0x000fc800078ec0ff */
[----:B------:R-:W-:Y:S02]  /*0ea0*/  @!P2 DFMA R6, R6, 2, -R32 ;  /* 0x400000000606a82b */ /* 0x000fe40000000820 */
[----:B0-----:R-:W-:-:S08]  /*0eb0*/  DFMA R32, R30, -R8, 1 ;  /* 0x3ff000001e20742b */ /* 0x001fd00000000808 */
[----:B------:R-:W-:-:S08]  /*0ec0*/  DFMA R32, R32, R32, R32 ;  /* 0x000000202020722b */ /* 0x000fd00000000020 */
[----:B------:R-:W-:-:S08]  /*0ed0*/  DFMA R32, R30, R32, R30 ;  /* 0x000000201e20722b */ /* 0x000fd0000000001e */
[----:B------:R-:W-:-:S08]  /*0ee0*/  DFMA R30, R32, -R8, 1 ;  /* 0x3ff00000201e742b */ /* 0x000fd00000000808 */
[----:B------:R-:W-:-:S08]  /*0ef0*/  DFMA R30, R32, R30, R32 ;  /* 0x0000001e201e722b */ /* 0x000fd00000000020 */
[----:B------:R-:W-:-:S08]  /*0f00*/  DMUL R32, R30, R6 ;  /* 0x000000061e207228 */ /* 0x000fd00000000000 */
[----:B------:R-:W-:-:S08]  /*0f10*/  DFMA R34, R32, -R8, R6 ;  /* 0x800000082022722b */ /* 0x000fd00000000006 */
[----:B------:R-:W-:Y:S01]  /*0f20*/  DFMA R34, R30, R34, R32 ;  /* 0x000000221e22722b */ /* 0x000fe20000000020 */
[----:B------:R-:W-:Y:S01]  /*0f30*/  IMAD.MOV.U32 R31, RZ, RZ, R5 ;  /* 0x000000ffff1f7224 */ /* 0x000fe200078e0005 */
[----:B------:R-:W-:-:S05]  /*0f40*/  @!P2 LOP3.LUT R31, R7, 0x7ff00000, RZ, 0xc0, !PT ;  /* 0x7ff00000071fa812 */ /* 0x000fca00078ec0ff */
[----:B------:R-:W-:-:S05]  /*0f50*/  VIADD R5, R31, 0xffffffff ;  /* 0xffffffff1f057836 */ /* 0x000fca0000000000 */
[----:B------:R-:W-:Y:S01]  /*0f60*/  ISETP.GT.U32.AND P0, PT, R5, 0x7feffffe, PT ;  /* 0x7feffffe0500780c */ /* 0x000fe20003f04070 */
[----:B------:R-:W-:-:S05]  /*0f70*/  VIADD R5, R36, 0xffffffff ;  /* 0xffffffff24057836 */ /* 0x000fca0000000000 */
[----:B------:R-:W-:-:S13]  /*0f80*/  ISETP.GT.U32.OR P0, PT, R5, 0x7feffffe, P0 ;  /* 0x7feffffe0500780c */ /* 0x000fda0000704470 */
[----:B------:R-:W-:Y:S05]  /*0f90*/  @P0 BRA `(.L_x_22) ;  /* 0x0000000000700947 */ /* 0x000fea0003800000 */
[----:B------:R-:W-:Y:S02]  /*0fa0*/  LOP3.LUT R27, R27, 0x7ff00000, RZ, 0xc0, !PT ;  /* 0x7ff000001b1b7812 */ /* 0x000fe400078ec0ff */
[----:B------:R-:W-:-:S04]  /*0fb0*/  LOP3.LUT R26, R29, 0x7ff00000, RZ, 0xc0, !PT ;  /* 0x7ff000001d1a7812 */ /* 0x000fc800078ec0ff */
[CC--:B------:R-:W-:Y:S02]  /*0fc0*/  VIADDMNMX R5, R27.reuse, -R26.reuse, 0xb9600000, !PT ;  /* 0xb96000001b057446 */ /* 0x0c0fe4000780091a */
[----:B------:R-:W-:Y:S01]  /*0fd0*/  ISETP.GE.U32.AND P0, PT, R27, R26, PT ;  /* 0x0000001a1b00720c */ /* 0x000fe20003f06070 */
[----:B------:R-:W-:Y:S01]  /*0fe0*/  IMAD.MOV.U32 R26, RZ, RZ, RZ ;  /* 0x000000ffff1a7224 */ /* 0x000fe200078e00ff */
[----:B------:R-:W-:Y:S02]  /*0ff0*/  VIMNMX R5, PT, PT, R5, 0x46a00000, PT ;  /* 0x46a0000005057848 */ /* 0x000fe40003fe0100 */
[----:B------:R-:W-:-:S04]  /*1000*/  SEL R30, R4, 0x63400000, !P0 ;  /* 0x63400000041e7807 */ /* 0x000fc80004000000 */
[----:B------:R-:W-:-:S05]  /*1010*/  IADD3 R30, PT, PT, -R30, R5, RZ ;  /* 0x000000051e1e7210 */ /* 0x000fca0007ffe1ff */
[----:B------:R-:W-:-:S06]  /*1020*/  VIADD R27, R30, 0x7fe00000 ;  /* 0x7fe000001e1b7836 */ /* 0x000fcc0000000000 */
[----:B------:R-:W-:-:S10]  /*1030*/  DMUL R4, R34, R26 ;  /* 0x0000001a22047228 */ /* 0x000fd40000000000 */
[----:B------:R-:W-:-:S13]  /*1040*/  FSETP.GTU.AND P0, PT, |R5|, 1.469367938527859385e-39, PT ;  /* 0x001000000500780b */ /* 0x000fda0003f0c200 */
[----:B------:R-:W-:Y:S05]  /*1050*/  @P0 BRA `(.L_x_23) ;  /* 0x0000000000940947 */ /* 0x000fea0003800000 */
[----:B------:R-:W-:Y:S01]  /*1060*/  DFMA R6, R34, -R8, R6 ;  /* 0x800000082206722b */ /* 0x000fe20000000006 */
[----:B------:R-:W-:-:S09]  /*1070*/  IMAD.MOV.U32 R26, RZ, RZ, RZ ;  /* 0x000000ffff1a7224 */ /* 0x000fd200078e00ff */
[C---:B------:R-:W-:Y:S02]  /*1080*/  FSETP.NEU.AND P0, PT, R7.reuse, RZ, PT ;  /* 0x000000ff0700720b */ /* 0x040fe40003f0d000 */
[----:B------:R-:W-:-:S04]  /*1090*/  LOP3.LUT R29, R7, 0x80000000, R29, 0x48, !PT ;  /* 0x80000000071d7812 */ /* 0x000fc800078e481d */
[----:B------:R-:W-:-:S07]  /*10a0*/  LOP3.LUT R27, R29, R27, RZ, 0xfc, !PT ;  /* 0x0000001b1d1b7212 */ /* 0x000fce00078efcff */
[----:B------:R-:W-:Y:S05]  /*10b0*/  @!P0 BRA `(.L_x_23) ;  /* 0x00000000007c8947 */ /* 0x000fea0003800000 */
[----:B------:R-:W-:Y:S01]  /*10c0*/  IMAD.MOV R7, RZ, RZ, -R30 ;  /* 0x000000ffff077224 */ /* 0x000fe200078e0a1e */
[----:B------:R-:W-:Y:S01]  /*10d0*/  DMUL.RP R26, R34, R26 ;  /* 0x0000001a221a7228 */ /* 0x000fe20000008000 */
[----:B------:R-:W-:-:S06]  /*10e0*/  IMAD.MOV.U32 R6, RZ, RZ, RZ ;  /* 0x000000ffff067224 */ /* 0x000fcc00078e00ff */
[----:B------:R-:W-:-:S03]  /*10f0*/  DFMA R6, R4, -R6, R34 ;  /* 0x800000060406722b */ /* 0x000fc60000000022 */
[----:B------:R-:W-:-:S03]  /*1100*/  LOP3.LUT R29, R27, R29, RZ, 0x3c, !PT ;  /* 0x0000001d1b1d7212 */ /* 0x000fc600078e3cff */
[----:B------:R-:W-:-:S04]  /*1110*/  IADD3 R6, PT, PT, -R30, -0x43300000, RZ ;  /* 0xbcd000001e067810 */ /* 0x000fc80007ffe1ff */
[----:B------:R-:W-:-:S04]  /*1120*/  FSETP.NEU.AND P0, PT, |R7|, R6, PT ;  /* 0x000000060700720b */ /* 0x000fc80003f0d200 */
[----:B------:R-:W-:Y:S02]  /*1130*/  FSEL R4, R26, R4, !P0 ;  /* 0x000000041a047208 */ /* 0x000fe40004000000 */
[----:B------:R-:W-:Y:S01]  /*1140*/  FSEL R5, R29, R5, !P0 ;  /* 0x000000051d057208 */ /* 0x000fe20004000000 */
[----:B------:R-:W-:Y:S06]  /*1150*/  BRA `(.L_x_23) ;  /* 0x0000000000547947 */ /* 0x000fec0003800000 */
.L_x_22:
[----:B------:R-:W-:-:S14]  /*1160*/  DSETP.NAN.AND P0, PT, R26, R26, PT ;  /* 0x0000001a1a00722a */ /* 0x000fdc0003f08000 */
[----:B------:R-:W-:Y:S05]  /*1170*/  @P0 BRA `(.L_x_24) ;  /* 0x0000000000440947 */ /* 0x000fea0003800000 */
[----:B------:R-:W-:-:S14]  /*1180*/  DSETP.NAN.AND P0, PT, R28, R28, PT ;  /* 0x0000001c1c00722a */ /* 0x000fdc0003f08000 */
[----:B------:R-:W-:Y:S05]  /*1190*/  @P0 BRA `(.L_x_25) ;  /* 0x0000000000300947 */ /* 0x000fea0003800000 */
[----:B------:R-:W-:Y:S01]  /*11a0*/  ISETP.NE.AND P0, PT, R31, R36, PT ;  /* 0x000000241f00720c */ /* 0x000fe20003f05270 */
[----:B------:R-:W-:Y:S01]  /*11b0*/  IMAD.MOV.U32 R5, RZ, RZ, -0x80000 ;  /* 0xfff80000ff057424 */ /* 0x000fe200078e00ff */
[----:B------:R-:W-:-:S11]  /*11c0*/  MOV R4, 0x0 ;  /* 0x0000000000047802 */ /* 0x000fd60000000f00 */
[----:B------:R-:W-:Y:S05]  /*11d0*/  @!P0 BRA `(.L_x_23) ;  /* 0x0000000000348947 */ /* 0x000fea0003800000 */
[----:B------:R-:W-:Y:S02]  /*11e0*/  ISETP.NE.AND P0, PT, R31, 0x7ff00000, PT ;  /* 0x7ff000001f00780c */ /* 0x000fe40003f05270 */
[----:B------:R-:W-:Y:S02]  /*11f0*/  LOP3.LUT R5, R27, 0x80000000, R29, 0x48, !PT ;  /* 0x800000001b057812 */ /* 0x000fe400078e481d */
[----:B------:R-:W-:-:S13]  /*1200*/  ISETP.EQ.OR P0, PT, R36, RZ, !P0 ;  /* 0x000000ff2400720c */ /* 0x000fda0004702670 */
[----:B------:R-:W-:Y:S01]  /*1210*/  @P0 LOP3.LUT R6, R5, 0x7ff00000, RZ, 0xfc, !PT ;  /* 0x7ff0000005060812 */ /* 0x000fe200078efcff */
[----:B------:R-:W-:Y:S02]  /*1220*/  @!P0 IMAD.MOV.U32 R4, RZ, RZ, RZ ;  /* 0x000000ffff048224 */ /* 0x000fe400078e00ff */
[----:B------:R-:W-:Y:S02]  /*1230*/  @P0 IMAD.MOV.U32 R4, RZ, RZ, RZ ;  /* 0x000000ffff040224 */ /* 0x000fe400078e00ff */
[----:B------:R-:W-:Y:S01]  /*1240*/  @P0 IMAD.MOV.U32 R5, RZ, RZ, R6 ;  /* 0x000000ffff050224 */ /* 0x000fe200078e0006 */
[----:B------:R-:W-:Y:S06]  /*1250*/  BRA `(.L_x_23) ;  /* 0x0000000000147947 */ /* 0x000fec0003800000 */
.L_x_25:
[----:B------:R-:W-:Y:S01]  /*1260*/  LOP3.LUT R5, R29, 0x80000, RZ, 0xfc, !PT ;  /* 0x000800001d057812 */ /* 0x000fe200078efcff */
[----:B------:R-:W-:Y:S01]  /*1270*/  IMAD.MOV.U32 R4, RZ, RZ, R28 ;  /* 0x000000ffff047224 */ /* 0x000fe200078e001c */
[----:B------:R-:W-:Y:S06]  /*1280*/  BRA `(.L_x_23) ;  /* 0x0000000000087947 */ /* 0x000fec0003800000 */
.L_x_24:
[----:B------:R-:W-:Y:S02]  /*1290*/  LOP3.LUT R5, R27, 0x80000, RZ, 0xfc, !PT ;  /* 0x000800001b057812 */ /* 0x000fe400078efcff */
[----:B------:R-:W-:-:S07]  /*12a0*/  MOV R4, R26 ;  /* 0x0000001a00047202 */ /* 0x000fce0000000f00 */
.L_x_23:
[----:B------:R-:W-:Y:S05]  /*12b0*/  BSYNC.RECONVERGENT B1 ;  /* 0x0000000000017941 */ /* 0x000fea0003800200 */
.L_x_21:
[----:B------:R-:W-:Y:S02]  /*12c0*/  IMAD.MOV.U32 R6, RZ, RZ, R4 ;  /* 0x000000ffff067224 */ /* 0x000fe400078e0004 */
[----:B------:R-:W-:Y:S02]  /*12d0*/  IMAD.MOV.U32 R7, RZ, RZ, R5 ;  /* 0x000000ffff077224 */ /* 0x000fe400078e0005 */
[----:B------:R-:W-:Y:S02]  /*12e0*/  IMAD.MOV.U32 R4, RZ, RZ, R0 ;  /* 0x000000ffff047224 */ /* 0x000fe400078e0000 */
[----:B------:R-:W-:-:S04]  /*12f0*/  IMAD.MOV.U32 R5, RZ, RZ, 0x0 ;  /* 0x00000000ff057424 */ /* 0x000fc800078e00ff */
[----:B------:R-:W-:Y:S05]  /*1300*/  RET.REL.NODEC R4 `(_Z6find_ePPdPPidP7point_ei) ;  /* 0xffffffec043c7950 */ /* 0x000fea0003c3ffff */
.L_x_26:
        /* <DEDUP_REMOVED lines=15> */
.L_x_86:


//--------------------- .text._Z14find_points_R1PPdPPiS2_ddPjS3_i --------------------------
	.section	.text._Z14find_points_R1PPdPPiS2_ddPjS3_i,"ax",@progbits
	.align	128
        .global         _Z14find_points_R1PPdPPiS2_ddPjS3_i
        .type           _Z14find_points_R1PPdPPiS2_ddPjS3_i,@function
        .size           _Z14find_points_R1PPdPPiS2_ddPjS3_i,(.L_x_87 - _Z14find_points_R1PPdPPiS2_ddPjS3_i)
        .other          _Z14find_points_R1PPdPPiS2_ddPjS3_i,@"STO_CUDA_ENTRY STV_DEFAULT"
_Z14find_points_R1PPdPPiS2_ddPjS3_i:
.text._Z14find_points_R1PPdPPiS2_ddPjS3_i:
        /* <DEDUP_REMOVED lines=9> */
[----:B------:R-:W-:Y:S01]  /*0090*/  IABS R6, R5 ;  /* 0x0000000500067213 */ /* 0x000fe20000000000 */
[----:B------:R-:W0:Y:S01]  /*00a0*/  LDCU.64 UR6, c[0x0][0x358] ;  /* 0x00006b00ff0677ac */ /* 0x000e220008000a00 */
[----:B------:R-:W-:Y:S02]  /*00b0*/  IABS R8, R4 ;  /* 0x0000000400087213 */ /* 0x000fe40000000000 */
[----:B------:R-:W1:Y:S08]  /*00c0*/  I2F.RP R0, R6 ;  /* 0x0000000600007306 */ /* 0x000e700000209400 */
[----:B-1----:R-:W1:Y:S02]  /*00d0*/  MUFU.RCP R0, R0 ;  /* 0x0000000000007308 */ /* 0x002e640000001000 */
[----:B-1----:R-:W-:-:S06]  /*00e0*/  VIADD R2, R0, 0xffffffe ;  /* 0x0ffffffe00027836 */ /* 0x002fcc0000000000 */
[----:B------:R1:W2:Y:S02]  /*00f0*/  F2I.FTZ.U32.TRUNC.NTZ R3, R2 ;  /* 0x0000000200037305 */ /* 0x0002a4000021f000 */
[----:B-1----:R-:W-:Y:S02]  /*0100*/  HFMA2 R2, -RZ, RZ, 0, 0 ;  /* 0x00000000ff027431 */ /* 0x002fe400000001ff */
[----:B--2---:R-:W-:-:S04]  /*0110*/  IMAD.MOV R7, RZ, RZ, -R3 ;  /* 0x000000ffff077224 */ /* 0x004fc800078e0a03 */
[----:B------:R-:W-:-:S04]  /*0120*/  IMAD R7, R7, R6, RZ ;  /* 0x0000000607077224 */ /* 0x000fc800078e02ff */
[----:B------:R-:W-:Y:S01]  /*0130*/  IMAD.HI.U32 R3, R3, R7, R2 ;  /* 0x0000000703037227 */ /* 0x000fe200078e0002 */
[----:B------:R-:W-:-:S03]  /*0140*/  LOP3.LUT R2, R4, R5, RZ, 0x3c, !PT ;  /* 0x0000000504027212 */ /* 0x000fc600078e3cff */
[----:B------:R-:W-:Y:S01]  /*0150*/  IMAD.MOV.U32 R7, RZ, RZ, R8 ;  /* 0x000000ffff077224 */ /* 0x000fe200078e0008 */
[----:B------:R-:W-:Y:S01]  /*0160*/  ISETP.GE.AND P1, PT, R2, RZ, PT ;  /* 0x000000ff0200720c */ /* 0x000fe20003f26270 */
[----:B------:R-:W1:Y:S02]  /*0170*/  LDC.64 R8, c[0x0][0x380] ;  /* 0x0000e000ff087b82 */ /* 0x000e640000000a00 */
[----:B------:R-:W-:-:S04]  /*0180*/  IMAD.HI.U32 R0, R3, R7, RZ ;  /* 0x0000000703007227 */ /* 0x000fc800078e00ff */
[----:B------:R-:W-:-:S04]  /*0190*/  IMAD.MOV R3, RZ, RZ, -R0 ;  /* 0x000000ffff037224 */ /* 0x000fc800078e0a00 */
[----:B------:R-:W-:-:S05]  /*01a0*/  IMAD R3, R6, R3, R7 ;  /* 0x0000000306037224 */ /* 0x000fca00078e0207 */
[----:B------:R-:W-:-:S13]  /*01b0*/  ISETP.GT.U32.AND P2, PT, R6, R3, PT ;  /* 0x000000030600720c */ /* 0x000fda0003f44070 */
[-C--:B------:R-:W-:Y:S01]  /*01c0*/  @!P2 IADD3 R3, PT, PT, R3, -R6.reuse, RZ ;  /* 0x800000060303a210 */ /* 0x080fe20007ffe0ff */
[----:B------:R-:W-:Y:S01]  /*01d0*/  @!P2 VIADD R0, R0, 0x1 ;  /* 0x000000010000a836 */ /* 0x000fe20000000000 */
[----:B------:R-:W-:Y:S02]  /*01e0*/  ISETP.NE.AND P2, PT, R5, RZ, PT ;  /* 0x000000ff0500720c */ /* 0x000fe40003f45270 */
[----:B------:R-:W-:-:S13]  /*01f0*/  ISETP.GE.U32.AND P0, PT, R3, R6, PT ;  /* 0x000000060300720c */ /* 0x000fda0003f06070 */
[----:B------:R-:W-:-:S05]  /*0200*/  @P0 VIADD R0, R0, 0x1 ;  /* 0x0000000100000836 */ /* 0x000fca0000000000 */
[----:B------:R-:W-:Y:S02]  /*0210*/  @!P1 IADD3 R0, PT, PT, -R0, RZ, RZ ;  /* 0x000000ff00009210 */ /* 0x000fe40007ffe1ff */
[----:B------:R-:W-:-:S05]  /*0220*/  @!P2 LOP3.LUT R0, RZ, R5, RZ, 0x33, !PT ;  /* 0x00000005ff00a212 */ /* 0x000fca00078e33ff */
[----:B------:R-:W-:-:S04]  /*0230*/  IMAD.MOV R2, RZ, RZ, -R0 ;  /* 0x000000ffff027224 */ /* 0x000fc800078e0a00 */
[----:B------:R-:W-:Y:S02]  /*0240*/  IMAD R2, R5, R2, R4 ;  /* 0x0000000205027224 */ /* 0x000fe400078e0204 */
[----:B-1----:R-:W-:-:S04]  /*0250*/  IMAD.WIDE R4, R0, 0x8, R8 ;  /* 0x0000000800047825 */ /* 0x002fc800078e0208 */
[----:B------:R-:W-:Y:S02]  /*0260*/  IMAD.WIDE R8, R2, 0x8, R8 ;  /* 0x0000000802087825 */ /* 0x000fe400078e0208 */
[----:B0-----:R-:W2:Y:S04]  /*0270*/  LDG.E.64 R4, desc[UR6][R4.64] ;  /* 0x0000000604047981 */ /* 0x001ea8000c1e1b00 */
[----:B------:R-:W3:Y:S04]  /*0280*/  LDG.E.64 R10, desc[UR6][R8.64] ;  /* 0x00000006080a7981 */ /* 0x000ee8000c1e1b00 */
[----:B--2---:R-:W2:Y:S04]  /*0290*/  LD.E.64 R14, desc[UR6][R4.64+0x8] ;  /* 0x00000806040e7980 */ /* 0x004ea8000c101b00 */
[----:B---3--:R-:W2:Y:S04]  /*02a0*/  LD.E.64 R16, desc[UR6][R10.64+0x8] ;  /* 0x000008060a107980 */ /* 0x008ea8000c101b00 */
[----:B------:R-:W3:Y:S04]  /*02b0*/  LD.E.64 R6, desc[UR6][R4.64] ;  /* 0x0000000604067980 */ /* 0x000ee8000c101b00 */
[----:B------:R-:W3:Y:S04]  /*02c0*/  LD.E.64 R12, desc[UR6][R10.64] ;  /* 0x000000060a0c7980 */ /* 0x000ee8000c101b00 */
[----:B------:R0:W4:Y:S04]  /*02d0*/  LD.E.64 R18, desc[UR6][R4.64+0x10] ;  /* 0x0000100604127980 */ /* 0x000128000c101b00 */
[----:B------:R-:W4:Y:S01]  /*02e0*/  LD.E.64 R20, desc[UR6][R10.64+0x10] ;  /* 0x000010060a147980 */ /* 0x000f22000c101b00 */
[----:B------:R-:W-:Y:S01]  /*02f0*/  BSSY.RECONVERGENT B0, `(.L_x_27) ;  /* 0x000001b000007945 */ /* 0x000fe20003800200 */
[----:B0-----:R-:W-:Y:S01]  /*0300*/  MOV R4, 0x0 ;  /* 0x0000000000047802 */ /* 0x001fe20000000f00 */
[----:B------:R-:W-:Y:S01]  /*0310*/  IMAD.MOV.U32 R5, RZ, RZ, 0x3fd80000 ;  /* 0x3fd80000ff057424 */ /* 0x000fe200078e00ff */
[----:B--2---:R-:W-:-:S02]  /*0320*/  DADD R14, R14, -R16 ;  /* 0x000000000e0e7229 */ /* 0x004fc40000000810 */
[----:B---3--:R-:W-:-:S06]  /*0330*/  DADD R6, R6, -R12 ;  /* 0x0000000006067229 */ /* 0x008fcc000000080c */
[----:B------:R-:W-:Y:S02]  /*0340*/  DMUL R14, R14, R14 ;  /* 0x0000000e0e0e7228 */ /* 0x000fe40000000000 */
[----:B----4-:R-:W-:-:S06]  /*0350*/  DADD R18, R18, -R20 ;  /* 0x0000000012127229 */ /* 0x010fcc0000000814 */
[----:B------:R-:W-:-:S08]  /*0360*/  DFMA R8, R6, R6, R14 ;  /* 0x000000060608722b */ /* 0x000fd0000000000e */
[----:B------:R-:W-:-:S06]  /*0370*/  DFMA R8, R18, R18, R8 ;  /* 0x000000121208722b */ /* 0x000fcc0000000008 */
[----:B------:R-:W0:Y:S04]  /*0380*/  MUFU.RSQ64H R7, R9 ;  /* 0x0000000900077308 */ /* 0x000e280000001c00 */
[----:B------:R-:W-:-:S05]  /*0390*/  VIADD R6, R9, 0xfcb00000 ;  /* 0xfcb0000009067836 */ /* 0x000fca0000000000 */
[----:B------:R-:W-:Y:S01]  /*03a0*/  ISETP.GE.U32.AND P0, PT, R6, 0x7ca00000, PT ;  /* 0x7ca000000600780c */ /* 0x000fe20003f06070 */
[----:B0-----:R-:W-:-:S08]  /*03b0*/  DMUL R12, R6, R6 ;  /* 0x00000006060c7228 */ /* 0x001fd00000000000 */
[----:B------:R-:W-:-:S08]  /*03c0*/  DFMA R12, R8, -R12, 1 ;  /* 0x3ff00000080c742b */ /* 0x000fd0000000080c */
[----:B------:R-:W-:Y:S02]  /*03d0*/  DFMA R4, R12, R4, 0.5 ;  /* 0x3fe000000c04742b */ /* 0x000fe40000000004 */
[----:B------:R-:W-:-:S08]  /*03e0*/  DMUL R12, R6, R12 ;  /* 0x0000000c060c7228 */ /* 0x000fd00000000000 */
[----:B------:R-:W-:-:S08]  /*03f0*/  DFMA R12, R4, R12, R6 ;  /* 0x0000000c040c722b */ /* 0x000fd00000000006 */
[----:B------:R-:W-:Y:S02]  /*0400*/  DMUL R14, R8, R12 ;  /* 0x0000000c080e7228 */ /* 0x000fe40000000000 */
[----:B------:R-:W-:Y:S01]  /*0410*/  VIADD R11, R13, 0xfff00000 ;  /* 0xfff000000d0b7836 */ /* 0x000fe20000000000 */
[----:B------:R-:W-:-:S05]  /*0420*/  MOV R10, R12 ;  /* 0x0000000c000a7202 */ /* 0x000fca0000000f00 */
[----:B------:R-:W-:-:S08]  /*0430*/  DFMA R16, R14, -R14, R8 ;  /* 0x8000000e0e10722b */ /* 0x000fd00000000008 */
[----:B------:R-:W-:Y:S01]  /*0440*/  DFMA R4, R16, R10, R14 ;  /* 0x0000000a1004722b */ /* 0x000fe2000000000e */
[----:B------:R-:W-:Y:S10]  /*0450*/  @!P0 BRA `(.L_x_28) ;  /* 0x0000000000108947 */ /* 0x000ff40003800000 */
[----:B------:R-:W-:-:S07]  /*0460*/  MOV R4, 0x480 ;  /* 0x0000048000047802 */ /* 0x000fce0000000f00 */
[----:B------:R-:W-:Y:S05]  /*0470*/  CALL.REL.NOINC `($__internal_1_$__cuda_sm20_dsqrt_rn_f64_mediumpath_v1) ;  /* 0x0000000000e47944 */ /* 0x000fea0003c00000 */
[----:B------:R-:W-:Y:S02]  /*0480*/  IMAD.MOV.U32 R4, RZ, RZ, R6 ;  /* 0x000000ffff047224 */ /* 0x000fe400078e0006 */
[----:B------:R-:W-:-:S07]  /*0490*/  IMAD.MOV.U32 R5, RZ, RZ, R7 ;  /* 0x000000ffff057224 */ /* 0x000fce00078e0007 */
.L_x_28:
[----:B------:R-:W-:Y:S05]  /*04a0*/  BSYNC.RECONVERGENT B0 ;  /* 0x0000000000007941 */ /* 0x000fea0003800200 */
.L_x_27:
[----:B------:R-:W0:Y:S01]  /*04b0*/  LDCU.64 UR8, c[0x0][0x398] ;  /* 0x00007300ff0877ac */ /* 0x000e220008000a00 */
[----:B------:R-:W1:Y:S01]  /*04c0*/  LDCU UR4, c[0x0][0x3b8] ;  /* 0x00007700ff0477ac */ /* 0x000e620008000800 */
[----:B0-----:R-:W-:Y:S01]  /*04d0*/  DADD R6, R4, -UR8 ;  /* 0x8000000804067e29 */ /* 0x001fe20008000000 */
[----:B------:R-:W-:Y:S01]  /*04e0*/  UMOV UR8, 0xeb1c432d ;  /* 0xeb1c432d00087882 */ /* 0x000fe20000000000 */
[----:B------:R-:W-:Y:S01]  /*04f0*/  UMOV UR9, 0x3f1a36e2 ;  /* 0x3f1a36e200097882 */ /* 0x000fe20000000000 */
[----:B-1----:R-:W-:-:S05]  /*0500*/  UIADD3 UR4, UPT, UPT, UR4, -0x1, URZ ;  /* 0xffffffff04047890 */ /* 0x002fca000fffe0ff */
[----:B------:R-:W-:-:S14]  /*0510*/  DSETP.GEU.AND P0, PT, |R6|, UR8, PT ;  /* 0x0000000806007e2a */ /* 0x000fdc000bf0e200 */
[----:B------:R-:W-:Y:S05]  /*0520*/  @P0 BRA `(.L_x_29) ;  /* 0x0000000000540947 */ /* 0x000fea0003800000 */
        /* <DEDUP_REMOVED lines=8> */
[----:B0-----:R-:W-:-:S06]  /*05b0*/  LOP3.LUT R8, R8, UR5, RZ, 0xc0, !PT ;  /* 0x0000000508087c12 */ /* 0x001fcc000f8ec0ff */
[----:B------:R-:W0:Y:S01]  /*05c0*/  POPC R8, R8 ;  /* 0x0000000800087309 */ /* 0x000e220000000000 */
[----:B--2---:R-:W0:Y:S02]  /*05d0*/  SHFL.IDX PT, R3, R5, R6, 0x1f ;  /* 0x00001f0605037589 */ /* 0x004e2400000e0000 */
[----:B0-----:R-:W-:-:S04]  /*05e0*/  IADD3 R3, PT, PT, R3, R8, RZ ;  /* 0x0000000803037210 */ /* 0x001fc80007ffe0ff */
[----:B------:R-:W-:-:S13]  /*05f0*/  ISETP.GE.U32.AND P0, PT, R3, UR4, PT ;  /* 0x0000000403007c0c */ /* 0x000fda000bf06070 */
[----:B------:R-:W-:Y:S05]  /*0600*/  @P0 EXIT ;  /* 0x000000000000094d */ /* 0x000fea0003800000 */
[----:B------:R-:W0:Y:S02]  /*0610*/  LDC.64 R4, c[0x0][0x388] ;  /* 0x0000e200ff047b82 */ /* 0x000e240000000a00 */
[----:B0-----:R-:W-:-:S05]  /*0620*/  IMAD.WIDE.U32 R4, R3, 0x8, R4 ;  /* 0x0000000803047825 */ /* 0x001fca00078e0004 */
[----:B------:R-:W2:Y:S04]  /*0630*/  LDG.E.64 R6, desc[UR6][R4.64+0x8] ;  /* 0x0000080604067981 */ /* 0x000ea8000c1e1b00 */
[----:B--2---:R-:W-:Y:S04]  /*0640*/  ST.E desc[UR6][R6.64], R0 ;  /* 0x0000000006007985 */ /* 0x004fe8000c101906 */
[----:B------:R-:W2:Y:S04]  /*0650*/  LDG.E.64 R8, desc[UR6][R4.64+0x8] ;  /* 0x0000080604087981 */ /* 0x000ea8000c1e1b00 */
[----:B--2---:R-:W-:Y:S01]  /*0660*/  ST.E desc[UR6][R8.64+0x4], R2 ;  /* 0x0000040208007985 */ /* 0x004fe2000c101906 */
[----:B------:R-:W-:Y:S05]  /*0670*/  EXIT ;  /* 0x000000000000794d */ /* 0x000fea0003800000 */
.L_x_29:
[----:B------:R-:W0:Y:S02]  /*0680*/  LDCU.64 UR10, c[0x0][0x3a0] ;  /* 0x00007400ff0a77ac */ /* 0x000e240008000a00 */
[----:B0-----:R-:W-:-:S08]  /*0690*/  DADD R4, R4, -UR10 ;  /* 0x8000000a04047e29 */ /* 0x001fd00008000000 */
[----:B------:R-:W-:-:S14]  /*06a0*/  DSETP.GEU.AND P0, PT, |R4|, UR8, PT ;  /* 0x0000000804007e2a */ /* 0x000fdc000bf0e200 */
        /* <DEDUP_REMOVED lines=12> */
[----:B0-----:R-:W-:-:S05]  /*0770*/  IMAD.IADD R3, R3, 0x1, R8 ;  /* 0x0000000103037824 */ /* 0x001fca00078e0208 */
        /* <DEDUP_REMOVED lines=9> */
        .weak           $__internal_1_$__cuda_sm20_dsqrt_rn_f64_mediumpath_v1
        .type           $__internal_1_$__cuda_sm20_dsqrt_rn_f64_mediumpath_v1,@function
        .size           $__internal_1_$__cuda_sm20_dsqrt_rn_f64_mediumpath_v1,(.L_x_87 - $__internal_1_$__cuda_sm20_dsqrt_rn_f64_mediumpath_v1)
$__internal_1_$__cuda_sm20_dsqrt_rn_f64_mediumpath_v1:
[----:B------:R-:W-:Y:S01]  /*0810*/  ISETP.GE.U32.AND P0, PT, R6, -0x3400000, PT ;  /* 0xfcc000000600780c */ /* 0x000fe20003f06070 */
[----:B------:R-:W-:Y:S01]  /*0820*/  BSSY.RECONVERGENT B1, `(.L_x_30) ;  /* 0x0000026000017945 */ /* 0x000fe20003800200 */
[----:B------:R-:W-:Y:S01]  /*0830*/  IMAD.MOV.U32 R10, RZ, RZ, R12 ;  /* 0x000000ffff0a7224 */ /* 0x000fe200078e000c */
[----:B------:R-:W-:Y:S01]  /*0840*/  MOV R6, R16 ;  /* 0x0000001000067202 */ /* 0x000fe20000000f00 */
[----:B------:R-:W-:-:S09]  /*0850*/  IMAD.MOV.U32 R7, RZ, RZ, R17 ;  /* 0x000000ffff077224 */ /* 0x000fd200078e0011 */
[----:B------:R-:W-:Y:S05]  /*0860*/  @!P0 BRA `(.L_x_31) ;  /* 0x0000000000208947 */ /* 0x000fea0003800000 */
[----:B------:R-:W-:-:S10]  /*0870*/  DFMA.RM R6, R6, R10, R14 ;  /* 0x0000000a0606722b */ /* 0x000fd4000000400e */
[----:B------:R-:W-:-:S05]  /*0880*/  IADD3 R10, P0, PT, R6, 0x1, RZ ;  /* 0x00000001060a7810 */ /* 0x000fca0007f1e0ff */
[----:B------:R-:W-:-:S06]  /*0890*/  IMAD.X R11, RZ, RZ, R7, P0 ;  /* 0x000000ffff0b7224 */ /* 0x000fcc00000e0607 */
[----:B------:R-:W-:-:S08]  /*08a0*/  DFMA.RP R8, -R6, R10, R8 ;  /* 0x0000000a0608722b */ /* 0x000fd00000008108 */
[----:B------:R-:W-:-:S06]  /*08b0*/  DSETP.GT.AND P0, PT, R8, RZ, PT ;  /* 0x000000ff0800722a */ /* 0x000fcc0003f04000 */
[----:B------:R-:W-:Y:S02]  /*08c0*/  FSEL R6, R10, R6, P0 ;  /* 0x000000060a067208 */ /* 0x000fe40000000000 */
[----:B------:R-:W-:Y:S01]  /*08d0*/  FSEL R7, R11, R7, P0 ;  /* 0x000000070b077208 */ /* 0x000fe20000000000 */
[----:B------:R-:W-:Y:S06]  /*08e0*/  BRA `(.L_x_32) ;  /* 0x0000000000647947 */ /* 0x000fec0003800000 */
.L_x_31:
[----:B------:R-:W-:-:S14]  /*08f0*/  DSETP.NE.AND P0, PT, R8, RZ, PT ;  /* 0x000000ff0800722a */ /* 0x000fdc0003f05000 */
[----:B------:R-:W-:Y:S05]  /*0900*/  @!P0 BRA `(.L_x_33) ;  /* 0x0000000000588947 */ /* 0x000fea0003800000 */
[----:B------:R-:W-:-:S13]  /*0910*/  ISETP.GE.AND P0, PT, R9, RZ, PT ;  /* 0x000000ff0900720c */ /* 0x000fda0003f06270 */
[----:B------:R-:W-:Y:S01]  /*0920*/  @!P0 MOV R6, 0x0 ;  /* 0x0000000000068802 */ /* 0x000fe20000000f00 */
[----:B------:R-:W-:Y:S01]  /*0930*/  @!P0 IMAD.MOV.U32 R7, RZ, RZ, -0x80000 ;  /* 0xfff80000ff078424 */ /* 0x000fe200078e00ff */
[----:B------:R-:W-:Y:S06]  /*0940*/  @!P0 BRA `(.L_x_32) ;  /* 0x00000000004c8947 */ /* 0x000fec0003800000 */
[----:B------:R-:W-:-:S13]  /*0950*/  ISETP.GT.AND P0, PT, R9, 0x7fefffff, PT ;  /* 0x7fefffff0900780c */ /* 0x000fda0003f04270 */
[----:B------:R-:W-:Y:S05]  /*0960*/  @P0 BRA `(.L_x_33) ;  /* 0x0000000000400947 */ /* 0x000fea0003800000 */
[----:B------:R-:W-:Y:S01]  /*0970*/  DMUL R6, R8, 8.11296384146066816958e+31 ;  /* 0x4690000008067828 */ /* 0x000fe20000000000 */
[----:B------:R-:W-:Y:S01]  /*0980*/  MOV R12, 0x0 ;  /* 0x00000000000c7802 */ /* 0x000fe20000000f00 */
[----:B------:R-:W-:Y:S02]  /*0990*/  IMAD.MOV.U32 R8, RZ, RZ, RZ ;  /* 0x000000ffff087224 */ /* 0x000fe400078e00ff */
[----:B------:R-:W-:Y:S02]  /*09a0*/  IMAD.MOV.U32 R13, RZ, RZ, 0x3fd80000 ;  /* 0x3fd80000ff0d7424 */ /* 0x000fe400078e00ff */
[----:B------:R-:W0:Y:S02]  /*09b0*/  MUFU.RSQ64H R9, R7 ;  /* 0x0000000700097308 */ /* 0x000e240000001c00 */
[----:B0-----:R-:W-:-:S08]  /*09c0*/  DMUL R10, R8, R8 ;  /* 0x00000008080a7228 */ /* 0x001fd00000000000 */
[----:B------:R-:W-:-:S08]  /*09d0*/  DFMA R10, R6, -R10, 1 ;  /* 0x3ff00000060a742b */ /* 0x000fd0000000080a */
[----:B------:R-:W-:Y:S02]  /*09e0*/  DFMA R12, R10, R12, 0.5 ;  /* 0x3fe000000a0c742b */ /* 0x000fe4000000000c */
[----:B------:R-:W-:-:S08]  /*09f0*/  DMUL R10, R8, R10 ;  /* 0x0000000a080a7228 */ /* 0x000fd00000000000 */
[----:B------:R-:W-:-:S08]  /*0a00*/  DFMA R10, R12, R10, R8 ;  /* 0x0000000a0c0a722b */ /* 0x000fd00000000008 */
[----:B------:R-:W-:Y:S02]  /*0a10*/  DMUL R8, R6, R10 ;  /* 0x0000000a06087228 */ /* 0x000fe40000000000 */
[----:B------:R-:W-:-:S06]  /*0a20*/  IADD3 R11, PT, PT, R11, -0x100000, RZ ;  /* 0xfff000000b0b7810 */ /* 0x000fcc0007ffe0ff */
[----:B------:R-:W-:-:S08]  /*0a30*/  DFMA R12, R8, -R8, R6 ;  /* 0x80000008080c722b */ /* 0x000fd00000000006 */
[----:B------:R-:W-:-:S10]  /*0a40*/  DFMA R6, R10, R12, R8 ;  /* 0x0000000c0a06722b */ /* 0x000fd40000000008 */
[----:B------:R-:W-:Y:S01]  /*0a50*/  VIADD R7, R7, 0xfcb00000 ;  /* 0xfcb0000007077836 */ /* 0x000fe20000000000 */
[----:B------:R-:W-:Y:S06]  /*0a60*/  BRA `(.L_x_32) ;  /* 0x0000000000047947 */ /* 0x000fec0003800000 */
.L_x_33:
[----:B------:R-:W-:-:S11]  /*0a70*/  DADD R6, R8, R8 ;  /* 0x0000000008067229 */ /* 0x000fd60000000008 */
.L_x_32:
[----:B------:R-:W-:Y:S05]  /*0a80*/  BSYNC.RECONVERGENT B1 ;  /* 0x0000000000017941 */ /* 0x000fea0003800200 */
.L_x_30:
[----:B------:R-:W-:-:S04]  /*0a90*/  MOV R5, 0x0 ;  /* 0x0000000000057802 */ /* 0x000fc80000000f00 */
[----:B------:R-:W-:Y:S05]  /*0aa0*/  RET.REL.NODEC R4 `(_Z14find_points_R1PPdPPiS2_ddPjS3_i) ;  /* 0xfffffff404547950 */ /* 0x000fea0003c3ffff */
.L_x_34:
        /* <DEDUP_REMOVED lines=13> */
.L_x_87:


//--------------------- .text._Z6changePPdS0_S_i  --------------------------
	.section	.text._Z6changePPdS0_S_i,"ax",@progbits
	.align	128
        .global         _Z6changePPdS0_S_i
        .type           _Z6changePPdS0_S_i,@function
        .size           _Z6changePPdS0_S_i,(.L_x_93 - _Z6changePPdS0_S_i)
        .other          _Z6changePPdS0_S_i,@"STO_CUDA_ENTRY STV_DEFAULT"
_Z6changePPdS0_S_i:
.text._Z6changePPdS0_S_i:
        /* <DEDUP_REMOVED lines=10> */
[----:B------:R-:W2:Y:S01]  /*00a0*/  LDC.64 R10, c[0x0][0x380] ;  /* 0x0000e000ff0a7b82 */ /* 0x000ea20000000a00 */
[----:B0-----:R-:W-:-:S05]  /*00b0*/  IMAD.WIDE R4, R3, 0x8, R4 ;  /* 0x0000000803047825 */ /* 0x001fca00078e0204 */
[----:B-1----:R-:W3:Y:S04]  /*00c0*/  LDG.E.64 R14, desc[UR4][R4.64] ;  /* 0x00000004040e7981 */ /* 0x002ee8000c1e1b00 */
[----:B--2---:R-:W2:Y:S01]  /*00d0*/  LDG.E.64 R16, desc[UR4][R10.64] ;  /* 0x000000040a107981 */ /* 0x004ea2000c1e1b00 */
[----:B------:R-:W0:Y:S03]  /*00e0*/  LDC.64 R6, c[0x0][0x390] ;  /* 0x0000e400ff067b82 */ /* 0x000e260000000a00 */
[----:B0-----:R-:W4:Y:S04]  /*00f0*/  LDG.E.64 R24, desc[UR4][R6.64] ;  /* 0x0000000406187981 */ /* 0x001f28000c1e1b00 */
[----:B---3--:R-:W3:Y:S04]  /*0100*/  LDG.E.64 R2, desc[UR4][R14.64+0x8] ;  /* 0x000008040e027981 */ /* 0x008ee8000c1e1b00 */
[----:B--2---:R-:W3:Y:S04]  /*0110*/  LDG.E.64 R20, desc[UR4][R16.64+0x8] ;  /* 0x0000080410147981 */ /* 0x004ee8000c1e1b00 */
[----:B------:R-:W2:Y:S04]  /*0120*/  LDG.E.64 R18, desc[UR4][R16.64] ;  /* 0x0000000410127981 */ /* 0x000ea8000c1e1b00 */
[----:B------:R-:W2:Y:S04]  /*0130*/  LDG.E.64 R8, desc[UR4][R14.64] ;  /* 0x000000040e087981 */ /* 0x000ea8000c1e1b00 */
[----:B------:R-:W5:Y:S04]  /*0140*/  LDG.E.64 R22, desc[UR4][R16.64+0x10] ;  /* 0x0000100410167981 */ /* 0x000f68000c1e1b00 */
[----:B------:R-:W5:Y:S01]  /*0150*/  LDG.E.64 R12, desc[UR4][R14.64+0x10] ;  /* 0x000010040e0c7981 */ /* 0x000f62000c1e1b00 */
[----:B---3--:R-:W-:-:S08]  /*0160*/  DMUL R20, R2, R20 ;  /* 0x0000001402147228 */ /* 0x008fd00000000000 */
[----:B--2---:R-:W-:-:S08]  /*0170*/  DFMA R18, R8, R18, R20 ;  /* 0x000000120812722b */ /* 0x004fd00000000014 */
[----:B-----5:R-:W-:-:S08]  /*0180*/  DFMA R18, R12, R22, R18 ;  /* 0x000000160c12722b */ /* 0x020fd00000000012 */
[----:B----4-:R-:W-:-:S07]  /*0190*/  DADD R18, R18, R24 ;  /* 0x0000000012127229 */ /* 0x010fce0000000018 */
[----:B------:R0:W-:Y:S04]  /*01a0*/  STG.E.64 desc[UR4][R14.64], R18 ;  /* 0x000000120e007986 */ /* 0x0001e8000c101b04 */
[----:B------:R-:W2:Y:S04]  /*01b0*/  LDG.E.64 R20, desc[UR4][R10.64+0x8] ;  /* 0x000008040a147981 */ /* 0x000ea8000c1e1b00 */
[----:B------:R-:W3:Y:S04]  /*01c0*/  LDG.E.64 R28, desc[UR4][R6.64+0x8] ;  /* 0x00000804061c7981 */ /* 0x000ee8000c1e1b00 */
[----:B------:R-:W4:Y:S04]  /*01d0*/  LDG.E.64 R16, desc[UR4][R4.64] ;  /* 0x0000000404107981 */ /* 0x000f28000c1e1b00 */
[----:B--2---:R-:W2:Y:S04]  /*01e0*/  LDG.E.64 R24, desc[UR4][R20.64+0x8] ;  /* 0x0000080414187981 */ /* 0x004ea8000c1e1b00 */
[----:B------:R-:W5:Y:S04]  /*01f0*/  LDG.E.64 R22, desc[UR4][R20.64] ;  /* 0x0000000414167981 */ /* 0x000f68000c1e1b00 */
[----:B------:R-:W3:Y:S01]  /*0200*/  LDG.E.64 R26, desc[UR4][R20.64+0x10] ;  /* 0x00001004141a7981 */ /* 0x000ee2000c1e1b00 */
[----:B--2---:R-:W-:-:S08]  /*0210*/  DMUL R24, R2, R24 ;  /* 0x0000001802187228 */ /* 0x004fd00000000000 */
[----:B-----5:R-:W-:-:S08]  /*0220*/  DFMA R22, R8, R22, R24 ;  /* 0x000000160816722b */ /* 0x020fd00000000018 */
[----:B---3--:R-:W-:-:S08]  /*0230*/  DFMA R22, R12, R26, R22 ;  /* 0x0000001a0c16722b */ /* 0x008fd00000000016 */
[----:B------:R-:W-:-:S07]  /*0240*/  DADD R22, R22, R28 ;  /* 0x0000000016167229 */ /* 0x000fce000000001c */
[----:B----4-:R-:W-:Y:S04]  /*0250*/  STG.E.64 desc[UR4][R16.64+0x8], R22 ;  /* 0x0000081610007986 */ /* 0x010fe8000c101b04 */
[----:B------:R-:W0:Y:S04]  /*0260*/  LDG.E.64 R10, desc[UR4][R10.64+0x10] ;  /* 0x000010040a0a7981 */ /* 0x000e28000c1e1b00 */
[----:B------:R-:W2:Y:S04]  /*0270*/  LDG.E.64 R6, desc[UR4][R6.64+0x10] ;  /* 0x0000100406067981 */ /* 0x000ea8000c1e1b00 */
[----:B------:R-:W3:Y:S04]  /*0280*/  LDG.E.64 R4, desc[UR4][R4.64] ;  /* 0x0000000404047981 */ /* 0x000ee8000c1e1b00 */
[----:B0-----:R-:W4:Y:S04]  /*0290*/  LDG.E.64 R18, desc[UR4][R10.64+0x8] ;  /* 0x000008040a127981 */ /* 0x001f28000c1e1b00 */
[----:B------:R-:W5:Y:S04]  /*02a0*/  LDG.E.64 R14, desc[UR4][R10.64] ;  /* 0x000000040a0e7981 */ /* 0x000f68000c1e1b00 */
[----:B------:R-:W2:Y:S01]  /*02b0*/  LDG.E.64 R20, desc[UR4][R10.64+0x10] ;  /* 0x000010040a147981 */ /* 0x000ea2000c1e1b00 */
[----:B----4-:R-:W-:-:S08]  /*02c0*/  DMUL R18, R2, R18 ;  /* 0x0000001202127228 */ /* 0x010fd00000000000 */
[----:B-----5:R-:W-:-:S08]  /*02d0*/  DFMA R14, R8, R14, R18 ;  /* 0x0000000e080e722b */ /* 0x020fd00000000012 */
[----:B--2---:R-:W-:-:S08]  /*02e0*/  DFMA R14, R12, R20, R14 ;  /* 0x000000140c0e722b */ /* 0x004fd0000000000e */
[----:B------:R-:W-:-:S07]  /*02f0*/  DADD R14, R14, R6 ;  /* 0x000000000e0e7229 */ /* 0x000fce0000000006 */
[----:B---3--:R-:W-:Y:S01]  /*0300*/  STG.E.64 desc[UR4][R4.64+0x10], R14 ;  /* 0x0000100e04007986 */ /* 0x008fe2000c101b04 */
[----:B------:R-:W-:Y:S05]  /*0310*/  EXIT ;  /* 0x000000000000794d */ /* 0x000fea0003800000 */
.L_x_35:
        /* <DEDUP_REMOVED lines=14> */
.L_x_93:


//--------------------- .text._Z18calculate_distancePPdS0_iS_ --------------------------
	.section	.text._Z18calculate_distancePPdS0_iS_,"ax",@progbits
	.align	128
        .global         _Z18calculate_distancePPdS0_iS_
        .type           _Z18calculate_distancePPdS0_iS_,@function
        .size           _Z18calculate_distancePPdS0_iS_,(.L_x_88 - _Z18calculate_distancePPdS0_iS_)
        .other          _Z18calculate_distancePPdS0_iS_,@"STO_CUDA_ENTRY STV_DEFAULT"
_Z18calculate_distancePPdS0_iS_:
.text._Z18calculate_distancePPdS0_iS_:
[----:B------:R-:W-:Y:S01]  /*0000*/  LDC R1, c[0x0][0x37c] ;  /* 0x0000df00ff017b82 */ /* 0x000fe20000000800 */
[----:B------:R-:W0:Y:S01]  /*0010*/  S2R R0, SR_CTAID.X ;  /* 0x0000000000007919 */ /* 0x000e220000002500 */
[----:B------:R-:W0:Y:S01]  /*0020*/  LDCU UR8, c[0x0][0x360] ;  /* 0x00006c00ff0877ac */ /* 0x000e220008000800 */
[----:B------:R-:W0:Y:S01]  /*0030*/  S2R R5, SR_TID.X ;  /* 0x0000000000057919 */ /* 0x000e220000002100 */
[----:B------:R-:W1:Y:S01]  /*0040*/  LDCU UR4, c[0x0][0x390] ;  /* 0x00007200ff0477ac */ /* 0x000e620008000800 */
[----:B0-----:R-:W-:-:S05]  /*0050*/  IMAD R3, R0, UR8, R5 ;  /* 0x0000000800037c24 */ /* 0x001fca000f8e0205 */
[----:B-1----:R-:W-:-:S13]  /*0060*/  ISETP.GE.AND P0, PT, R3, UR4, PT ;  /* 0x0000000403007c0c */ /* 0x002fda000bf06270 */
[----:B------:R-:W-:Y:S05]  /*0070*/  @P0 EXIT ;  /* 0x000000000000094d */ /* 0x000fea0003800000 */
[----:B------:R-:W0:Y:S01]  /*0080*/  LDC.64 R14, c[0x0][0x380] ;  /* 0x0000e000ff0e7b82 */ /* 0x000e220000000a00 */
[----:B------:R-:W1:Y:S07]  /*0090*/  LDCU.64 UR6, c[0x0][0x358] ;  /* 0x00006b00ff0677ac */ /* 0x000e6e0008000a00 */
[----:B------:R-:W2:Y:S01]  /*00a0*/  LDC.64 R16, c[0x0][0x388] ;  /* 0x0000e200ff107b82 */ /* 0x000ea20000000a00 */
[----:B0-----:R-:W-:-:S06]  /*00b0*/  IMAD.WIDE R14, R3, 0x8, R14 ;  /* 0x00000008030e7825 */ /* 0x001fcc00078e020e */
[----:B-1----:R-:W3:Y:S01]  /*00c0*/  LDG.E.64 R14, desc[UR6][R14.64] ;  /* 0x000000060e0e7981 */ /* 0x002ee2000c1e1b00 */
[----:B--2---:R-:W-:-:S06]  /*00d0*/  IMAD.WIDE R16, R3, 0x8, R16 ;  /* 0x0000000803107825 */ /* 0x004fcc00078e0210 */
[----:B------:R-:W2:Y:S01]  /*00e0*/  LDG.E.64 R16, desc[UR6][R16.64] ;  /* 0x0000000610107981 */ /* 0x000ea2000c1e1b00 */
[----:B------:R-:W0:Y:S01]  /*00f0*/  I2F.F64 R8, UR4 ;  /* 0x0000000400087d12 */ /* 0x000e220008201c00 */
[----:B------:R-:W-:-:S07]  /*0100*/  IMAD.MOV.U32 R22, RZ, RZ, 0x1 ;  /* 0x00000001ff167424 */ /* 0x000fce00078e00ff */
[----:B0-----:R-:W0:Y:S01]  /*0110*/  MUFU.RCP64H R23, R9 ;  /* 0x0000000900177308 */ /* 0x001e220000001800 */
[----:B---3--:R-:W3:Y:S04]  /*0120*/  LD.E.64 R18, desc[UR6][R14.64+0x8] ;  /* 0x000008060e127980 */ /* 0x008ee8000c101b00 */
[----:B------:R-:W4:Y:S04]  /*0130*/  LD.E.64 R12, desc[UR6][R14.64] ;  /* 0x000000060e0c7980 */ /* 0x000f28000c101b00 */
[----:B--2---:R-:W3:Y:S04]  /*0140*/  LD.E.64 R20, desc[UR6][R16.64+0x8] ;  /* 0x0000080610147980 */ /* 0x004ee8000c101b00 */
[----:B------:R-:W4:Y:S04]  /*0150*/  LD.E.64 R10, desc[UR6][R16.64] ;  /* 0x00000006100a7980 */ /* 0x000f28000c101b00 */
[----:B------:R-:W2:Y:S04]  /*0160*/  LD.E.64 R2, desc[UR6][R14.64+0x10] ;  /* 0x000010060e027980 */ /* 0x000ea8000c101b00 */
[----:B------:R-:W2:Y:S01]  /*0170*/  LD.E.64 R6, desc[UR6][R16.64+0x10] ;  /* 0x0000100610067980 */ /* 0x000ea2000c101b00 */
[----:B0-----:R-:W-:-:S08]  /*0180*/  DFMA R24, -R8, R22, 1 ;  /* 0x3ff000000818742b */ /* 0x001fd00000000116 */
[----:B------:R-:W-:-:S08]  /*0190*/  DFMA R24, R24, R24, R24 ;  /* 0x000000181818722b */ /* 0x000fd00000000018 */
[----:B------:R-:W-:Y:S01]  /*01a0*/  DFMA R24, R22, R24, R22 ;  /* 0x000000181618722b */ /* 0x000fe20000000016 */
[----:B------:R-:W-:Y:S01]  /*01b0*/  BSSY.RECONVERGENT B0, `(.L_x_36) ;  /* 0x0000014000007945 */ /* 0x000fe20003800200 */
[----:B---3--:R-:W-:Y:S02]  /*01c0*/  DADD R18, R18, -R20 ;  /* 0x0000000012127229 */ /* 0x008fe40000000814 */
[----:B----4-:R-:W-:-:S06]  /*01d0*/  DADD R10, R12, -R10 ;  /* 0x000000000c0a7229 */ /* 0x010fcc000000080a */
[----:B------:R-:W-:Y:S02]  /*01e0*/  DMUL R18, R18, R18 ;  /* 0x0000001212127228 */ /* 0x000fe40000000000 */
[----:B--2---:R-:W-:Y:S02]  /*01f0*/  DADD R2, R2, -R6 ;  /* 0x0000000002027229 */ /* 0x004fe40000000806 */
[----:B------:R-:W-:-:S04]  /*0200*/  DFMA R6, -R8, R24, 1 ;  /* 0x3ff000000806742b */ /* 0x000fc80000000118 */
[----:B------:R-:W-:-:S04]  /*0210*/  DFMA R18, R10, R10, R18 ;  /* 0x0000000a0a12722b */ /* 0x000fc80000000012 */
[----:B------:R-:W-:-:S04]  /*0220*/  DFMA R6, R24, R6, R24 ;  /* 0x000000061806722b */ /* 0x000fc80000000018 */
[----:B------:R-:W-:-:S08]  /*0230*/  DFMA R18, R2, R2, R18 ;  /* 0x000000020212722b */ /* 0x000fd00000000012 */
[----:B------:R-:W-:-:S08]  /*0240*/  DMUL R2, R18, R6 ;  /* 0x0000000612027228 */ /* 0x000fd00000000000 */
[----:B------:R-:W-:-:S08]  /*0250*/  DFMA R10, -R8, R2, R18 ;  /* 0x00000002080a722b */ /* 0x000fd00000000112 */
[----:B------:R-:W-:Y:S01]  /*0260*/  DFMA R2, R6, R10, R2 ;  /* 0x0000000a0602722b */ /* 0x000fe20000000002 */
[----:B------:R-:W-:-:S09]  /*0270*/  FSETP.GEU.AND P1, PT, |R19|, 6.5827683646048100446e-37, PT ;  /* 0x036000001300780b */ /* 0x000fd20003f2e200 */
[----:B------:R-:W-:-:S05]  /*0280*/  FFMA R4, RZ, R9, R3 ;  /* 0x00000009ff047223 */ /* 0x000fca0000000003 */
[----:B------:R-:W-:-:S13]  /*0290*/  FSETP.GT.AND P0, PT, |R4|, 1.469367938527859385e-39, PT ;  /* 0x001000000400780b */ /* 0x000fda0003f04200 */
[----:B------:R-:W-:Y:S05]  /*02a0*/  @P0 BRA P1, `(.L_x_37) ;  /* 0x0000000000100947 */ /* 0x000fea0000800000 */
[----:B------:R-:W-:-:S07]  /*02b0*/  MOV R4, 0x2d0 ;  /* 0x000002d000047802 */ /* 0x000fce0000000f00 */
[----:B------:R-:W-:Y:S05]  /*02c0*/  CALL.REL.NOINC `($__internal_2_$__cuda_sm20_div_rn_f64_full) ;  /* 0x0000000000d87944 */ /* 0x000fea0003c00000 */
[----:B------:R-:W-:Y:S02]  /*02d0*/  IMAD.MOV.U32 R2, RZ, RZ, R12 ;  /* 0x000000ffff027224 */ /* 0x000fe400078e000c */
[----:B------:R-:W-:-:S07]  /*02e0*/  IMAD.MOV.U32 R3, RZ, RZ, R13 ;  /* 0x000000ffff037224 */ /* 0x000fce00078e000d */
.L_x_37:
[----:B------:R-:W-:Y:S05]  /*02f0*/  BSYNC.RECONVERGENT B0 ;  /* 0x0000000000007941 */ /* 0x000fea0003800200 */
.L_x_36:
[----:B------:R-:W-:Y:S01]  /*0300*/  SHFL.BFLY PT, R7, R3, 0x10, 0x1f ;  /* 0x0e001f0003077f89 */ /* 0x000fe200000e0000 */
[----:B------:R-:W0:Y:S01]  /*0310*/  S2UR UR5, SR_CgaCtaId ;  /* 0x00000000000579c3 */ /* 0x000e220000008800 */
[----:B------:R-:W-:Y:S01]  /*0320*/  USHF.R.U32.HI UR4, URZ, 0x5, UR8 ;  /* 0x00000005ff047899 */ /* 0x000fe20008011608 */
[C---:B------:R-:W-:Y:S01]  /*0330*/  LOP3.LUT P1, RZ, R5.reuse, 0x1f, RZ, 0xc0, !PT ;  /* 0x0000001f05ff7812 */ /* 0x040fe2000782c0ff */
[----:B------:R-:W1:Y:S01]  /*0340*/  SHFL.BFLY PT, R6, R2, 0x10, 0x1f ;  /* 0x0e001f0002067f89 */ /* 0x000e6200000e0000 */
[----:B------:R-:W-:-:S03]  /*0350*/  ISETP.GT.U32.AND P2, PT, R5, 0x1f, PT ;  /* 0x0000001f0500780c */ /* 0x000fc60003f44070 */
[----:B------:R-:W-:Y:S01]  /*0360*/  ISETP.GE.U32.AND P0, PT, R5, UR4, PT ;  /* 0x0000000405007c0c */ /* 0x000fe2000bf06070 */
[----:B------:R-:W-:-:S03]  /*0370*/  UMOV UR4, 0x400 ;  /* 0x0000040000047882 */ /* 0x000fc60000000000 */
[----:B------:R-:W-:Y:S01]  /*0380*/  ISETP.GT.U32.OR P0, PT, R5, 0x1f, !P0 ;  /* 0x0000001f0500780c */ /* 0x000fe20004704470 */
[----:B0-----:R-:W-:Y:S01]  /*0390*/  ULEA UR4, UR5, UR4, 0x18 ;  /* 0x0000000405047291 */ /* 0x001fe2000f8ec0ff */
[----:B-1----:R-:W-:-:S05]  /*03a0*/  DADD R6, R6, R2 ;  /* 0x0000000006067229 */ /* 0x002fca0000000002 */
[C---:B------:R-:W-:Y:S02]  /*03b0*/  LEA R4, R5.reuse, UR4, 0x3 ;  /* 0x0000000405047c11 */ /* 0x040fe4000f8e18ff */
[----:B------:R-:W-:Y:S04]  /*03c0*/  SHFL.BFLY PT, R9, R7, 0x8, 0x1f ;  /* 0x0d001f0007097f89 */ /* 0x000fe800000e0000 */
[----:B------:R-:W0:Y:S04]  /*03d0*/  SHFL.BFLY PT, R8, R6, 0x8, 0x1f ;  /* 0x0d001f0006087f89 */ /* 0x000e2800000e0000 */
[----:B------:R-:W-:Y:S01]  /*03e0*/  @!P0 STS.64 [R4], RZ ;  /* 0x000000ff04008388 */ /* 0x000fe20000000a00 */
[----:B0-----:R-:W-:Y:S01]  /*03f0*/  DADD R8, R6, R8 ;  /* 0x0000000006087229 */ /* 0x001fe20000000008 */
[----:B------:R-:W-:-:S06]  /*0400*/  @!P1 LEA.HI R7, R5, UR4, RZ, 0x1e ;  /* 0x0000000405079c11 */ /* 0x000fcc000f8ff0ff */
[----:B------:R-:W-:Y:S04]  /*0410*/  SHFL.BFLY PT, R11, R9, 0x4, 0x1f ;  /* 0x0c801f00090b7f89 */ /* 0x000fe800000e0000 */
[----:B------:R-:W0:Y:S02]  /*0420*/  SHFL.BFLY PT, R10, R8, 0x4, 0x1f ;  /* 0x0c801f00080a7f89 */ /* 0x000e2400000e0000 */
[----:B0-----:R-:W-:-:S07]  /*0430*/  DADD R10, R8, R10 ;  /* 0x00000000080a7229 */ /* 0x001fce000000000a */
[----:B------:R-:W-:Y:S04]  /*0440*/  SHFL.BFLY PT, R13, R11, 0x2, 0x1f ;  /* 0x0c401f000b0d7f89 */ /* 0x000fe800000e0000 */
[----:B------:R-:W0:Y:S02]  /*0450*/  SHFL.BFLY PT, R12, R10, 0x2, 0x1f ;  /* 0x0c401f000a0c7f89 */ /* 0x000e2400000e0000 */
[----:B0-----:R-:W-:-:S07]  /*0460*/  DADD R12, R10, R12 ;  /* 0x000000000a0c7229 */ /* 0x001fce000000000c */
[----:B------:R-:W-:Y:S04]  /*0470*/  SHFL.BFLY PT, R3, R13, 0x1, 0x1f ;  /* 0x0c201f000d037f89 */ /* 0x000fe800000e0000 */
[----:B------:R-:W0:Y:S02]  /*0480*/  SHFL.BFLY PT, R2, R12, 0x1, 0x1f ;  /* 0x0c201f000c027f89 */ /* 0x000e2400000e0000 */
[----:B0-----:R-:W-:-:S07]  /*0490*/  DADD R2, R12, R2 ;  /* 0x000000000c027229 */ /* 0x001fce0000000002 */
[----:B------:R0:W-:Y:S01]  /*04a0*/  @!P1 STS.64 [R7], R2 ;  /* 0x0000000207009388 */ /* 0x0001e20000000a00 */
[----:B------:R-:W-:Y:S06]  /*04b0*/  BAR.SYNC.DEFER_BLOCKING 0x0 ;  /* 0x0000000000007b1d */ /* 0x000fec0000010000 */
[----:B------:R-:W-:Y:S05]  /*04c0*/  @P2 EXIT ;  /* 0x000000000000294d */ /* 0x000fea0003800000 */
[----:B0-----:R-:W0:Y:S01]  /*04d0*/  LDS.64 R2, [R4] ;  /* 0x0000000004027984 */ /* 0x001e220000000a00 */
[----:B------:R-:W-:-:S03]  /*04e0*/  ISETP.NE.AND P0, PT, R5, RZ, PT ;  /* 0x000000ff0500720c */ /* 0x000fc60003f05270 */
[----:B0-----:R-:W-:Y:S04]  /*04f0*/  SHFL.BFLY PT, R7, R3, 0x10, 0x1f ;  /* 0x0e001f0003077f89 */ /* 0x001fe800000e0000 */
        /* <DEDUP_REMOVED lines=11> */
[----:B------:R0:W1:Y:S04]  /*05b0*/  SHFL.BFLY PT, R3, R13, 0x1, 0x1f ;  /* 0x0c201f000d037f89 */ /* 0x00006800000e0000 */
[----:B------:R0:W2:Y:S01]  /*05c0*/  SHFL.BFLY PT, R2, R12, 0x1, 0x1f ;  /* 0x0c201f000c027f89 */ /* 0x0000a200000e0000 */
[----:B------:R-:W-:Y:S05]  /*05d0*/  @P0 EXIT ;  /* 0x000000000000094d */ /* 0x000fea0003800000 */
[----:B------:R-:W3:Y:S01]  /*05e0*/  LDC.64 R4, c[0x0][0x398] ;  /* 0x0000e600ff047b82 */ /* 0x000ee20000000a00 */
[----:B-12---:R-:W-:Y:S01]  /*05f0*/  DADD R2, R12, R2 ;  /* 0x000000000c027229 */ /* 0x006fe20000000002 */
[----:B---3--:R-:W-:-:S06]  /*0600*/  IMAD.WIDE.U32 R4, R0, 0x8, R4 ;  /* 0x0000000800047825 */ /* 0x008fcc00078e0004 */
[----:B------:R-:W-:Y:S01]  /*0610*/  STG.E.64 desc[UR6][R4.64], R2 ;  /* 0x0000000204007986 */ /* 0x000fe2000c101b06 */
[----:B------:R-:W-:Y:S05]  /*0620*/  EXIT ;  /* 0x000000000000794d */ /* 0x000fea0003800000 */
        .weak           $__internal_2_$__cuda_sm20_div_rn_f64_full
        .type           $__internal_2_$__cuda_sm20_div_rn_f64_full,@function
        .size           $__internal_2_$__cuda_sm20_div_rn_f64_full,(.L_x_88 - $__internal_2_$__cuda_sm20_div_rn_f64_full)
$__internal_2_$__cuda_sm20_div_rn_f64_full:
[C---:B------:R-:W-:Y:S01]  /*0630*/  FSETP.GEU.AND P0, PT, |R9|.reuse, 1.469367938527859385e-39, PT ;  /* 0x001000000900780b */ /* 0x040fe20003f0e200 */
[----:B------:R-:W-:Y:S01]  /*0640*/  IMAD.MOV.U32 R7, RZ, RZ, R19 ;  /* 0x000000ffff077224 */ /* 0x000fe200078e0013 */
[----:B------:R-:W-:Y:S01]  /*0650*/  LOP3.LUT R2, R9, 0x800fffff, RZ, 0xc0, !PT ;  /* 0x800fffff09027812 */ /* 0x000fe200078ec0ff */
[----:B------:R-:W-:Y:S01]  /*0660*/  IMAD.MOV.U32 R10, RZ, RZ, 0x1 ;  /* 0x00000001ff0a7424 */ /* 0x000fe200078e00ff */
[----:B------:R-:W-:Y:S01]  /*0670*/  BSSY.RECONVERGENT B1, `(.L_x_38) ;  /* 0x0000056000017945 */ /* 0x000fe20003800200 */
[----:B------:R-:W-:Y:S01]  /*0680*/  IMAD.MOV.U32 R6, RZ, RZ, R18 ;  /* 0x000000ffff067224 */ /* 0x000fe200078e0012 */
[----:B------:R-:W-:Y:S01]  /*0690*/  LOP3.LUT R3, R2, 0x3ff00000, RZ, 0xfc, !PT ;  /* 0x3ff0000002037812 */ /* 0x000fe200078efcff */
[----:B------:R-:W-:Y:S01]  /*06a0*/  IMAD.MOV.U32 R2, RZ, RZ, R8 ;  /* 0x000000ffff027224 */ /* 0x000fe200078e0008 */
[C---:B------:R-:W-:Y:S02]  /*06b0*/  FSETP.GEU.AND P2, PT, |R7|.reuse, 1.469367938527859385e-39, PT ;  /* 0x001000000700780b */ /* 0x040fe40003f4e200 */
[----:B------:R-:W-:-:S03]  /*06c0*/  LOP3.LUT R12, R7, 0x7ff00000, RZ, 0xc0, !PT ;  /* 0x7ff00000070c7812 */ /* 0x000fc600078ec0ff */
[----:B------:R-:W-:-:S06]  /*06d0*/  @!P0 DMUL R2, R8, 8.98846567431157953865e+307 ;  /* 0x7fe0000008028828 */ /* 0x000fcc0000000000 */
[----:B------:R-:W0:Y:S02]  /*06e0*/  MUFU.RCP64H R11, R3 ;  /* 0x00000003000b7308 */ /* 0x000e240000001800 */
[----:B------:R-:W-:Y:S01]  /*06f0*/  @!P2 LOP3.LUT R13, R9, 0x7ff00000, RZ, 0xc0, !PT ;  /* 0x7ff00000090da812 */ /* 0x000fe200078ec0ff */
[----:B------:R-:W-:-:S03]  /*0700*/  @!P2 IMAD.MOV.U32 R18, RZ, RZ, RZ ;  /* 0x000000ffff12a224 */ /* 0x000fc600078e00ff */
[----:B------:R-:W-:Y:S01]  /*0710*/  @!P2 ISETP.GE.U32.AND P3, PT, R12, R13, PT ;  /* 0x0000000d0c00a20c */ /* 0x000fe20003f66070 */
[----:B------:R-:W-:-:S05]  /*0720*/  IMAD.MOV.U32 R13, RZ, RZ, 0x1ca00000 ;  /* 0x1ca00000ff0d7424 */ /* 0x000fca00078e00ff */
[----:B------:R-:W-:-:S04]  /*0730*/  @!P2 SEL R19, R13, 0x63400000, !P3 ;  /* 0x634000000d13a807 */ /* 0x000fc80005800000 */
[----:B------:R-:W-:Y:S01]  /*0740*/  @!P2 LOP3.LUT R19, R19, 0x80000000, R7, 0xf8, !PT ;  /* 0x800000001313a812 */ /* 0x000fe200078ef807 */
[----:B0-----:R-:W-:-:S03]  /*0750*/  DFMA R14, R10, -R2, 1 ;  /* 0x3ff000000a0e742b */ /* 0x001fc60000000802 */
[----:B------:R-:W-:-:S05]  /*0760*/  @!P2 LOP3.LUT R19, R19, 0x100000, RZ, 0xfc, !PT ;  /* 0x001000001313a812 */ /* 0x000fca00078efcff */
[----:B------:R-:W-:Y:S01]  /*0770*/  DFMA R16, R14, R14, R14 ;  /* 0x0000000e0e10722b */ /* 0x000fe2000000000e */
[----:B------:R-:W-:-:S04]  /*0780*/  LOP3.LUT R15, R9, 0x7ff00000, RZ, 0xc0, !PT ;  /* 0x7ff00000090f7812 */ /* 0x000fc800078ec0ff */
[----:B------:R-:W-:-:S03]  /*0790*/  ISETP.GE.U32.AND P1, PT, R12, R15, PT ;  /* 0x0000000f0c00720c */ /* 0x000fc60003f26070 */
[----:B------:R-:W-:Y:S01]  /*07a0*/  DFMA R16, R10, R16, R10 ;  /* 0x000000100a10722b */ /* 0x000fe2000000000a */
[----:B------:R-:W-:Y:S01]  /*07b0*/  SEL R11, R13, 0x63400000, !P1 ;  /* 0x634000000d0b7807 */ /* 0x000fe20004800000 */
[----:B------:R-:W-:-:S03]  /*07c0*/  IMAD.MOV.U32 R10, RZ, RZ, R6 ;  /* 0x000000ffff0a7224 */ /* 0x000fc600078e0006 */
[----:B------:R-:W-:-:S03]  /*07d0*/  LOP3.LUT R11, R11, 0x800fffff, R7, 0xf8, !PT ;  /* 0x800fffff0b0b7812 */ /* 0x000fc600078ef807 */
[----:B------:R-:W-:-:S03]  /*07e0*/  DFMA R20, R16, -R2, 1 ;  /* 0x3ff000001014742b */ /* 0x000fc60000000802 */
[----:B------:R-:W-:-:S05]  /*07f0*/  @!P2 DFMA R10, R10, 2, -R18 ;  /* 0x400000000a0aa82b */ /* 0x000fca0000000812 */
[----:B------:R-:W-:Y:S01]  /*0800*/  DFMA R16, R16, R20, R16 ;  /* 0x000000141010722b */ /* 0x000fe20000000010 */
[----:B------:R-:W-:Y:S02]  /*0810*/  IMAD.MOV.U32 R21, RZ, RZ, R12 ;  /* 0x000000ffff157224 */ /* 0x000fe400078e000c */
[----:B------:R-:W-:Y:S01]  /*0820*/  IMAD.MOV.U32 R20, RZ, RZ, R15 ;  /* 0x000000ffff147224 */ /* 0x000fe200078e000f */
[----:B------:R-:W-:Y:S02]  /*0830*/  @!P0 LOP3.LUT R20, R3, 0x7ff00000, RZ, 0xc0, !PT ;  /* 0x7ff0000003148812 */ /* 0x000fe400078ec0ff */
[----:B------:R-:W-:Y:S02]  /*0840*/  @!P2 LOP3.LUT R21, R11, 0x7ff00000, RZ, 0xc0, !PT ;  /* 0x7ff000000b15a812 */ /* 0x000fe400078ec0ff */
[----:B------:R-:W-:Y:S01]  /*0850*/  DMUL R18, R16, R10 ;  /* 0x0000000a10127228 */ /* 0x000fe20000000000 */
[----:B------:R-:W-:Y:S02]  /*0860*/  VIADD R23, R20, 0xffffffff ;  /* 0xffffffff14177836 */ /* 0x000fe40000000000 */
[----:B------:R-:W-:-:S05]  /*0870*/  VIADD R22, R21, 0xffffffff ;  /* 0xffffffff15167836 */ /* 0x000fca0000000000 */
[----:B------:R-:W-:Y:S01]  /*0880*/  DFMA R14, R18, -R2, R10 ;  /* 0x80000002120e722b */ /* 0x000fe2000000000a */
[----:B------:R-:W-:-:S04]  /*0890*/  ISETP.GT.U32.AND P0, PT, R22, 0x7feffffe, PT ;  /* 0x7feffffe1600780c */ /* 0x000fc80003f04070 */
[----:B------:R-:W-:-:S03]  /*08a0*/  ISETP.GT.U32.OR P0, PT, R23, 0x7feffffe, P0 ;  /* 0x7feffffe1700780c */ /* 0x000fc60000704470 */
[----:B------:R-:W-:-:S10]  /*08b0*/  DFMA R14, R16, R14, R18 ;  /* 0x0000000e100e722b */ /* 0x000fd40000000012 */
[----:B------:R-:W-:Y:S05]  /*08c0*/  @P0 BRA `(.L_x_39) ;  /* 0x00000000006c0947 */ /* 0x000fea0003800000 */
[----:B------:R-:W-:-:S04]  /*08d0*/  LOP3.LUT R7, R9, 0x7ff00000, RZ, 0xc0, !PT ;  /* 0x7ff0000009077812 */ /* 0x000fc800078ec0ff */
[CC--:B------:R-:W-:Y:S02]  /*08e0*/  VIADDMNMX R6, R12.reuse, -R7.reuse, 0xb9600000, !PT ;  /* 0xb96000000c067446 */ /* 0x0c0fe40007800907 */
[----:B------:R-:W-:Y:S02]  /*08f0*/  ISETP.GE.U32.AND P0, PT, R12, R7, PT ;  /* 0x000000070c00720c */ /* 0x000fe40003f06070 */
[----:B------:R-:W-:Y:S02]  /*0900*/  VIMNMX R6, PT, PT, R6, 0x46a00000, PT ;  /* 0x46a0000006067848 */ /* 0x000fe40003fe0100 */
[----:B------:R-:W-:-:S05]  /*0910*/  SEL R13, R13, 0x63400000, !P0 ;  /* 0x634000000d0d7807 */ /* 0x000fca0004000000 */
[----:B------:R-:W-:Y:S02]  /*0920*/  IMAD.IADD R16, R6, 0x1, -R13 ;  /* 0x0000000106107824 */ /* 0x000fe400078e0a0d */
[----:B------:R-:W-:Y:S02]  /*0930*/  IMAD.MOV.U32 R6, RZ, RZ, RZ ;  /* 0x000000ffff067224 */ /* 0x000fe400078e00ff */
        /* <DEDUP_REMOVED lines=20> */
.L_x_39:
[----:B------:R-:W-:-:S14]  /*0a80*/  DSETP.NAN.AND P0, PT, R6, R6, PT ;  /* 0x000000060600722a */ /* 0x000fdc0003f08000 */
[----:B------:R-:W-:Y:S05]  /*0a90*/  @P0 BRA `(.L_x_41) ;  /* 0x0000000000440947 */ /* 0x000fea0003800000 */
[----:B------:R-:W-:-:S14]  /*0aa0*/  DSETP.NAN.AND P0, PT, R8, R8, PT ;  /* 0x000000080800722a */ /* 0x000fdc0003f08000 */
[----:B------:R-:W-:Y:S05]  /*0ab0*/  @P0 BRA `(.L_x_42) ;  /* 0x0000000000300947 */ /* 0x000fea0003800000 */
[----:B------:R-:W-:Y:S01]  /*0ac0*/  ISETP.NE.AND P0, PT, R21, R20, PT ;  /* 0x000000141500720c */ /* 0x000fe20003f05270 */
[----:B------:R-:W-:Y:S02]  /*0ad0*/  IMAD.MOV.U32 R12, RZ, RZ, 0x0 ;  /* 0x00000000ff0c7424 */ /* 0x000fe400078e00ff */
[----:B------:R-:W-:-:S10]  /*0ae0*/  IMAD.MOV.U32 R13, RZ, RZ, -0x80000 ;  /* 0xfff80000ff0d7424 */ /* 0x000fd400078e00ff */
        /* <DEDUP_REMOVED lines=9> */
.L_x_42:
[----:B------:R-:W-:Y:S01]  /*0b80*/  LOP3.LUT R13, R9, 0x80000, RZ, 0xfc, !PT ;  /* 0x00080000090d7812 */ /* 0x000fe200078efcff */
[----:B------:R-:W-:Y:S01]  /*0b90*/  IMAD.MOV.U32 R12, RZ, RZ, R8 ;  /* 0x000000ffff0c7224 */ /* 0x000fe200078e0008 */
[----:B------:R-:W-:Y:S06]  /*0ba0*/  BRA `(.L_x_40) ;  /* 0x0000000000087947 */ /* 0x000fec0003800000 */
.L_x_41:
[----:B------:R-:W-:Y:S01]  /*0bb0*/  LOP3.LUT R13, R7, 0x80000, RZ, 0xfc, !PT ;  /* 0x00080000070d7812 */ /* 0x000fe200078efcff */
[----:B------:R-:W-:-:S07]  /*0bc0*/  IMAD.MOV.U32 R12, RZ, RZ, R6 ;  /* 0x000000ffff0c7224 */ /* 0x000fce00078e0006 */
.L_x_40:
[----:B------:R-:W-:Y:S05]  /*0bd0*/  BSYNC.RECONVERGENT B1 ;  /* 0x0000000000017941 */ /* 0x000fea0003800200 */
.L_x_38:
[----:B------:R-:W-:Y:S02]  /*0be0*/  IMAD.MOV.U32 R2, RZ, RZ, R4 ;  /* 0x000000ffff027224 */ /* 0x000fe400078e0004 */
[----:B------:R-:W-:-:S04]  /*0bf0*/  IMAD.MOV.U32 R3, RZ, RZ, 0x0 ;  /* 0x00000000ff037424 */ /* 0x000fc800078e00ff */
[----:B------:R-:W-:Y:S05]  /*0c00*/  RET.REL.NODEC R2 `(_Z18calculate_distancePPdS0_iS_) ;  /* 0xfffffff002fc7950 */ /* 0x000fea0003c3ffff */
.L_x_43:
        /* <DEDUP_REMOVED lines=15> */
.L_x_88:


//--------------------- .text._Z7mat_mulPPdS0_S0_iibb --------------------------
	.section	.text._Z7mat_mulPPdS0_S0_iibb,"ax",@progbits
	.align	128
        .global         _Z7mat_mulPPdS0_S0_iibb
        .type           _Z7mat_mulPPdS0_S0_iibb,@function
        .size           _Z7mat_mulPPdS0_S0_iibb,(.L_x_95 - _Z7mat_mulPPdS0_S0_iibb)
        .other          _Z7mat_mulPPdS0_S0_iibb,@"STO_CUDA_ENTRY STV_DEFAULT"
_Z7mat_mulPPdS0_S0_iibb:
.text._Z7mat_mulPPdS0_S0_iibb:
        /* <DEDUP_REMOVED lines=8> */
[----:B------:R-:W0:Y:S01]  /*0080*/  LDC R7, c[0x0][0x398] ;  /* 0x0000e600ff077b82 */ /* 0x000e220000000800 */
[----:B------:R-:W1:Y:S01]  /*0090*/  LDCU.U8 UR6, c[0x0][0x3a0] ;  /* 0x00007400ff0677ac */ /* 0x000e620008000000 */
[----:B------:R-:W2:Y:S01]  /*00a0*/  LDCU.U8 UR7, c[0x0][0x3a1] ;  /* 0x00007420ff0777ac */ /* 0x000ea20008000000 */
[----:B------:R-:W3:Y:S01]  /*00b0*/  LDCU.64 UR8, c[0x0][0x358] ;  /* 0x00006b00ff0877ac */ /* 0x000ee20008000a00 */
[----:B-1----:R-:W-:Y:S02]  /*00c0*/  UPRMT UR4, UR6, 0x8880, URZ ;  /* 0x0000888006047896 */ /* 0x002fe400080000ff */
[----:B--2---:R-:W-:Y:S01]  /*00d0*/  UPRMT UR5, UR7, 0x8880, URZ ;  /* 0x0000888007057896 */ /* 0x004fe200080000ff */
[----:B0-----:R-:W-:Y:S01]  /*00e0*/  IABS R5, R7 ;  /* 0x0000000700057213 */ /* 0x001fe20000000000 */
[----:B------:R-:W-:Y:S02]  /*00f0*/  UPRMT UR4, UR4, 0x7710, URZ ;  /* 0x0000771004047896 */ /* 0x000fe400080000ff */
[----:B------:R-:W-:Y:S01]  /*0100*/  UPRMT UR5, UR5, 0x7710, URZ ;  /* 0x0000771005057896 */ /* 0x000fe200080000ff */
[----:B------:R-:W0:Y:S03]  /*0110*/  I2F.RP R4, R5 ;  /* 0x0000000500047306 */ /* 0x000e260000209400 */
[----:B------:R-:W-:-:S04]  /*0120*/  ULOP3.LUT UR4, UR5, UR4, URZ, 0xfc, !UPT ;  /* 0x0000000405047292 */ /* 0x000fc8000f8efcff */
[----:B------:R-:W-:-:S04]  /*0130*/  UPRMT UR4, UR4, 0x9910, URZ ;  /* 0x0000991004047896 */ /* 0x000fc800080000ff */
[----:B------:R-:W-:Y:S01]  /*0140*/  UISETP.NE.AND UP0, UPT, UR4, URZ, UPT ;  /* 0x000000ff0400728c */ /* 0x000fe2000bf05270 */
[----:B0-----:R-:W0:Y:S02]  /*0150*/  MUFU.RCP R4, R4 ;  /* 0x0000000400047308 */ /* 0x001e240000001000 */
[----:B0-----:R-:W-:-:S06]  /*0160*/  IADD3 R2, PT, PT, R4, 0xffffffe, RZ ;  /* 0x0ffffffe04027810 */ /* 0x001fcc0007ffe0ff */
[----:B------:R0:W1:Y:S02]  /*0170*/  F2I.FTZ.U32.TRUNC.NTZ R3, R2 ;  /* 0x0000000200037305 */ /* 0x000064000021f000 */
[----:B0-----:R-:W-:Y:S01]  /*0180*/  HFMA2 R2, -RZ, RZ, 0, 0 ;  /* 0x00000000ff027431 */ /* 0x001fe200000001ff */
[----:B-1----:R-:W-:-:S05]  /*0190*/  IADD3 R6, PT, PT, RZ, -R3, RZ ;  /* 0x80000003ff067210 */ /* 0x002fca0007ffe0ff */
[----:B------:R-:W-:Y:S01]  /*01a0*/  IMAD R9, R6, R5, RZ ;  /* 0x0000000506097224 */ /* 0x000fe200078e02ff */
[----:B------:R-:W-:-:S03]  /*01b0*/  IABS R6, R0 ;  /* 0x0000000000067213 */ /* 0x000fc60000000000 */
[----:B------:R-:W-:Y:S01]  /*01c0*/  IMAD.HI.U32 R3, R3, R9, R2 ;  /* 0x0000000903037227 */ /* 0x000fe200078e0002 */
[----:B------:R-:W-:-:S04]  /*01d0*/  LOP3.LUT R2, R0, R7, RZ, 0x3c, !PT ;  /* 0x0000000700027212 */ /* 0x000fc800078e3cff */
[----:B------:R-:W-:Y:S01]  /*01e0*/  ISETP.GE.AND P1, PT, R2, RZ, PT ;  /* 0x000000ff0200720c */ /* 0x000fe20003f26270 */
[----:B------:R-:W-:-:S05]  /*01f0*/  IMAD.HI.U32 R3, R3, R6, RZ ;  /* 0x0000000603037227 */ /* 0x000fca00078e00ff */
[----:B------:R-:W-:-:S05]  /*0200*/  IADD3 R4, PT, PT, -R3, RZ, RZ ;  /* 0x000000ff03047210 */ /* 0x000fca0007ffe1ff */
[----:B------:R-:W-:-:S05]  /*0210*/  IMAD R4, R5, R4, R6 ;  /* 0x0000000405047224 */ /* 0x000fca00078e0206 */
[----:B------:R-:W-:-:S13]  /*0220*/  ISETP.GT.U32.AND P2, PT, R5, R4, PT ;  /* 0x000000040500720c */ /* 0x000fda0003f44070 */
[-C--:B------:R-:W-:Y:S02]  /*0230*/  @!P2 IADD3 R4, PT, PT, R4, -R5.reuse, RZ ;  /* 0x800000050404a210 */ /* 0x080fe40007ffe0ff */
[----:B------:R-:W-:Y:S02]  /*0240*/  @!P2 IADD3 R3, PT, PT, R3, 0x1, RZ ;  /* 0x000000010303a810 */ /* 0x000fe40007ffe0ff */
[----:B------:R-:W-:Y:S02]  /*0250*/  ISETP.GE.U32.AND P0, PT, R4, R5, PT ;  /* 0x000000050400720c */ /* 0x000fe40003f06070 */
[----:B------:R-:W-:-:S11]  /*0260*/  ISETP.NE.AND P2, PT, R7, RZ, PT ;  /* 0x000000ff0700720c */ /* 0x000fd60003f45270 */
[----:B------:R-:W-:-:S05]  /*0270*/  @P0 VIADD R3, R3, 0x1 ;  /* 0x0000000103030836 */ /* 0x000fca0000000000 */
[----:B------:R-:W-:-:S04]  /*0280*/  MOV R5, R3 ;  /* 0x0000000300057202 */ /* 0x000fc80000000f00 */
[----:B------:R-:W-:Y:S02]  /*0290*/  @!P1 IADD3 R5, PT, PT, -R5, RZ, RZ ;  /* 0x000000ff05059210 */ /* 0x000fe40007ffe1ff */
[----:B------:R-:W-:-:S04]  /*02a0*/  @!P2 LOP3.LUT R5, RZ, R7, RZ, 0x33, !PT ;  /* 0x00000007ff05a212 */ /* 0x000fc800078e33ff */
[C---:B------:R-:W-:Y:S01]  /*02b0*/  IADD3 R3, PT, PT, -R5.reuse, RZ, RZ ;  /* 0x000000ff05037210 */ /* 0x040fe20007ffe1ff */
[----:B------:R-:W-:-:S04]  /*02c0*/  IMAD.HI R2, R5, 0x55555556, RZ ;  /* 0x5555555605027827 */ /* 0x000fc800078e02ff */
[----:B------:R-:W-:Y:S01]  /*02d0*/  IMAD R3, R7, R3, R0 ;  /* 0x0000000307037224 */ /* 0x000fe200078e0200 */
[----:B------:R-:W-:-:S05]  /*02e0*/  LEA.HI R2, R2, R2, RZ, 0x1 ;  /* 0x0000000202027211 */ /* 0x000fca00078f08ff */
[----:B------:R-:W-:Y:S01]  /*02f0*/  IMAD R0, R2, -0x3, R5 ;  /* 0xfffffffd02007824 */ /* 0x000fe200078e0205 */
[----:B---3--:R-:W-:Y:S06]  /*0300*/  BRA.U UP0, `(.L_x_44) ;  /* 0x00000001009c7547 */ /* 0x008fec000b800000 */
[----:B------:R-:W0:Y:S08]  /*0310*/  LDC.64 R4, c[0x0][0x380] ;  /* 0x0000e000ff047b82 */ /* 0x000e300000000a00 */
[----:B------:R-:W1:Y:S08]  /*0320*/  LDC.64 R8, c[0x0][0x388] ;  /* 0x0000e200ff087b82 */ /* 0x000e700000000a00 */
[----:B------:R-:W2:Y:S01]  /*0330*/  LDC.64 R12, c[0x0][0x390] ;  /* 0x0000e400ff0c7b82 */ /* 0x000ea20000000a00 */
[----:B0-----:R-:W-:-:S06]  /*0340*/  IMAD.WIDE R4, R2, 0x8, R4 ;  /* 0x0000000802047825 */ /* 0x001fcc00078e0204 */
[----:B------:R-:W3:Y:S01]  /*0350*/  LDG.E.64 R4, desc[UR8][R4.64] ;  /* 0x0000000804047981 */ /* 0x000ee2000c1e1b00 */
[----:B-1----:R-:W-:-:S06]  /*0360*/  IMAD.WIDE R8, R3, 0x8, R8 ;  /* 0x0000000803087825 */ /* 0x002fcc00078e0208 */
[----:B------:R-:W4:Y:S01]  /*0370*/  LDG.E.64 R8, desc[UR8][R8.64] ;  /* 0x0000000808087981 */ /* 0x000f22000c1e1b00 */
[----:B---3--:R-:W-:-:S04]  /*0380*/  IMAD.WIDE R6, R3, 0x8, R4 ;  /* 0x0000000803067825 */ /* 0x008fc800078e0204 */
[----:B--2---:R-:W-:Y:S02]  /*0390*/  IMAD.WIDE R2, R2, 0x8, R12 ;  /* 0x0000000802027825 */ /* 0x004fe400078e020c */
[----:B------:R-:W2:Y:S02]  /*03a0*/  LD.E.64 R6, desc[UR8][R6.64] ;  /* 0x0000000806067980 */ /* 0x000ea4000c101b00 */
[C---:B----4-:R-:W-:Y:S02]  /*03b0*/  IMAD.WIDE R10, R0.reuse, 0x8, R8 ;  /* 0x00000008000a7825 */ /* 0x050fe400078e0208 */
[----:B------:R-:W3:Y:S04]  /*03c0*/  LDG.E.64 R2, desc[UR8][R2.64] ;  /* 0x0000000802027981 */ /* 0x000ee8000c1e1b00 */
[----:B------:R-:W2:Y:S01]  /*03d0*/  LD.E.64 R10, desc[UR8][R10.64] ;  /* 0x000000080a0a7980 */ /* 0x000ea2000c101b00 */
[----:B---3--:R-:W-:Y:S01]  /*03e0*/  IMAD.WIDE R12, R0, 0x8, R2 ;  /* 0x00000008000c7825 */ /* 0x008fe200078e0202 */
[----:B--2---:R-:W-:-:S07]  /*03f0*/  DMUL R14, R6, R10 ;  /* 0x0000000a060e7228 */ /* 0x004fce0000000000 */
[----:B------:R0:W-:Y:S02]  /*0400*/  ATOM.E.ADD.F64.RN.STRONG.GPU P0, RZ, desc[UR8][R12.64], R14 ;  /* 0x8000000e0cff79a2 */ /* 0x0001e4000c10ff08 */
[----:B0-----:R-:W-:Y:S05]  /*0410*/  @P0 EXIT ;  /* 0x000000000000094d */ /* 0x001fea0003800000 */
[----:B------:R-:W0:Y:S02]  /*0420*/  QSPC.E.S P0, RZ, [R12] ;  /* 0x000000000cff73aa */ /* 0x000e240000000500 */
[----:B0-----:R-:W-:Y:S05]  /*0430*/  @!P0 BRA `(.L_x_45) ;  /* 0x00000000001c8947 */ /* 0x001fea0003800000 */
[----:B------:R-:W-:-:S05]  /*0440*/  IMAD.MOV.U32 R2, RZ, RZ, R12 ;  /* 0x000000ffff027224 */ /* 0x000fca00078e000c */
[----:B------:R-:W-:-:S07]  /*0450*/  MOV R3, R2 ;  /* 0x0000000200037202 */ /* 0x000fce0000000f00 */
.L_x_46:
[----:B------:R-:W0:Y:S02]  /*0460*/  LDS.64 R4, [R3] ;  /* 0x0000000003047984 */ /* 0x000e240000000a00 */
[----:B0-----:R-:W-:-:S07]  /*0470*/  DADD R6, R14, R4 ;  /* 0x000000000e067229 */ /* 0x001fce0000000004 */
[----:B------:R-:W0:Y:S02]  /*0480*/  ATOMS.CAST.SPIN.64 P0, [R3], R4, R6 ;  /* 0x000000040300758d */ /* 0x000e240001800406 */
[----:B0-----:R-:W-:Y:S05]  /*0490*/  @!P0 BRA `(.L_x_46) ;  /* 0xfffffffc00f08947 */ /* 0x001fea000383ffff */
[----:B------:R-:W-:Y:S05]  /*04a0*/  EXIT ;  /* 0x000000000000794d */ /* 0x000fea0003800000 */
.L_x_45:
[----:B------:R-:W0:Y:S02]  /*04b0*/  QSPC.E.D P0, RZ, [R12] ;  /* 0x000000000cff73aa */ /* 0x000e240000000700 */
[----:B0-----:R-:W-:Y:S05]  /*04c0*/  @!P0 BRA `(.L_x_47) ;  /* 0x00000000001c8947 */ /* 0x001fea0003800000 */
.L_x_48:
[----:B------:R-:W2:Y:S02]  /*04d0*/  LD.E.64 R4, [R12] ;  /* 0x000000000c047980 */ /* 0x000ea40000100b00 */
[----:B--2---:R-:W-:-:S10]  /*04e0*/  DADD R6, R14, R4 ;  /* 0x000000000e067229 */ /* 0x004fd40000000004 */
[----:B------:R-:W2:Y:S02]  /*04f0*/  ATOM.E.CAST.SPIN.64 PT, R6, [R12], R4, R6 ;  /* 0x000000040c06738b */ /* 0x000ea400019e0506 */
[----:B--2---:R-:W-:-:S04]  /*0500*/  ISETP.EQ.U32.AND P0, PT, R6, 0x1, PT ;  /* 0x000000010600780c */ /* 0x004fc80003f02070 */
[----:B------:R-:W-:-:S13]  /*0510*/  ISETP.EQ.U32.AND.EX P0, PT, R7, RZ, PT, P0 ;  /* 0x000000ff0700720c */ /* 0x000fda0003f02100 */
[----:B------:R-:W-:Y:S05]  /*0520*/  @!P0 BRA `(.L_x_48) ;  /* 0xfffffffc00e88947 */ /* 0x000fea000383ffff */
[----:B------:R-:W-:Y:S05]  /*0530*/  EXIT ;  /* 0x000000000000794d */ /* 0x000fea0003800000 */
.L_x_47:
[----:B------:R-:W2:Y:S02]  /*0540*/  LD.E.64 R2, desc[UR8][R12.64] ;  /* 0x000000080c027980 */ /* 0x000ea4000c101b00 */
[----:B--2---:R-:W-:-:S07]  /*0550*/  DADD R2, R14, R2 ;  /* 0x000000000e027229 */ /* 0x004fce0000000002 */
[----:B------:R-:W-:Y:S01]  /*0560*/  ST.E.64 desc[UR8][R12.64], R2 ;  /* 0x000000020c007985 */ /* 0x000fe2000c101b08 */
[----:B------:R-:W-:Y:S05]  /*0570*/  EXIT ;  /* 0x000000000000794d */ /* 0x000fea0003800000 */
.L_x_44:
[----:B------:R-:W-:Y:S02]  /*0580*/  UPRMT UR5, UR7, 0x8880, URZ ;  /* 0x0000888007057896 */ /* 0x000fe400080000ff */
[----:B------:R-:W-:Y:S02]  /*0590*/  UPRMT UR4, UR6, 0x8880, URZ ;  /* 0x0000888006047896 */ /* 0x000fe400080000ff */
[----:B------:R-:W-:-:S04]  /*05a0*/  UISETP.NE.AND UP0, UPT, UR5, URZ, UPT ;  /* 0x000000ff0500728c */ /* 0x000fc8000bf05270 */
[----:B------:R-:W-:-:S09]  /*05b0*/  UISETP.NE.OR UP0, UPT, UR4, URZ, !UP0 ;  /* 0x000000ff0400728c */ /* 0x000fd2000c705670 */
[----:B------:R-:W-:Y:S05]  /*05c0*/  BRA.U UP0, `(.L_x_49) ;  /* 0x00000001009c7547 */ /* 0x000fea000b800000 */
[----:B------:R-:W0:Y:S08]  /*05d0*/  LDC.64 R6, c[0x0][0x388] ;  /* 0x0000e200ff067b82 */ /* 0x000e300000000a00 */
[----:B------:R-:W1:Y:S08]  /*05e0*/  LDC.64 R4, c[0x0][0x380] ;  /* 0x0000e000ff047b82 */ /* 0x000e700000000a00 */
[----:B------:R-:W2:Y:S01]  /*05f0*/  LDC.64 R10, c[0x0][0x390] ;  /* 0x0000e400ff0a7b82 */ /* 0x000ea20000000a00 */
[----:B0-----:R-:W-:-:S06]  /*0600*/  IMAD.WIDE R6, R0, 0x8, R6 ;  /* 0x0000000800067825 */ /* 0x001fcc00078e0206 */
[----:B------:R-:W3:Y:S01]  /*0610*/  LDG.E.64 R6, desc[UR8][R6.64] ;  /* 0x0000000806067981 */ /* 0x000ee2000c1e1b00 */
[----:B-1----:R-:W-:-:S05]  /*0620*/  IMAD.WIDE R14, R2, 0x8, R4 ;  /* 0x00000008020e7825 */ /* 0x002fca00078e0204 */
[----:B------:R-:W4:Y:S01]  /*0630*/  LDG.E.64 R4, desc[UR8][R14.64] ;  /* 0x000000080e047981 */ /* 0x000f22000c1e1b00 */
[----:B---3--:R-:W-:-:S06]  /*0640*/  IMAD.WIDE R8, R3, 0x8, R6 ;  /* 0x0000000803087825 */ /* 0x008fcc00078e0206 */
[----:B------:R-:W3:Y:S01]  /*0650*/  LD.E.64 R8, desc[UR8][R8.64] ;  /* 0x0000000808087980 */ /* 0x000ee2000c101b00 */
[----:B----4-:R-:W-:-:S04]  /*0660*/  IMAD.WIDE R4, R3, 0x8, R4 ;  /* 0x0000000803047825 */ /* 0x010fc800078e0204 */
[----:B--2---:R-:W-:Y:S02]  /*0670*/  IMAD.WIDE R2, R2, 0x8, R10 ;  /* 0x0000000802027825 */ /* 0x004fe400078e020a */
[----:B------:R-:W3:Y:S04]  /*0680*/  LD.E.64 R4, desc[UR8][R4.64] ;  /* 0x0000000804047980 */ /* 0x000ee8000c101b00 */
[----:B------:R-:W2:Y:S01]  /*0690*/  LDG.E.64 R2, desc[UR8][R2.64] ;  /* 0x0000000802027981 */ /* 0x000ea2000c1e1b00 */
[----:B---3--:R-:W-:Y:S01]  /*06a0*/  DMUL R12, R4, R8 ;  /* 0x00000008040c7228 */ /* 0x008fe20000000000 */
[----:B--2---:R-:W-:-:S06]  /*06b0*/  IMAD.WIDE R10, R0, 0x8, R2 ;  /* 0x00000008000a7825 */ /* 0x004fcc00078e0202 */
[----:B------:R0:W-:Y:S02]  /*06c0*/  ATOM.E.ADD.F64.RN.STRONG.GPU P0, RZ, desc[UR8][R10.64], R12 ;  /* 0x8000000c0aff79a2 */ /* 0x0001e4000c10ff08 */
[----:B0-----:R-:W-:Y:S05]  /*06d0*/  @P0 EXIT ;  /* 0x000000000000094d */ /* 0x001fea0003800000 */
[----:B------:R-:W0:Y:S02]  /*06e0*/  QSPC.E.S P0, RZ, [R10] ;  /* 0x000000000aff73aa */ /* 0x000e240000000500 */
[----:B0-----:R-:W-:Y:S05]  /*06f0*/  @!P0 BRA `(.L_x_50) ;  /* 0x00000000001c8947 */ /* 0x001fea0003800000 */
[----:B------:R-:W-:-:S04]  /*0700*/  MOV R2, R10 ;  /* 0x0000000a00027202 */ /* 0x000fc80000000f00 */
[----:B------:R-:W-:-:S07]  /*0710*/  MOV R3, R2 ;  /* 0x0000000200037202 */ /* 0x000fce0000000f00 */
.L_x_51:
[----:B------:R-:W0:Y:S02]  /*0720*/  LDS.64 R4, [R3] ;  /* 0x0000000003047984 */ /* 0x000e240000000a00 */
[----:B0-----:R-:W-:-:S07]  /*0730*/  DADD R6, R12, R4 ;  /* 0x000000000c067229 */ /* 0x001fce0000000004 */
[----:B------:R-:W0:Y:S02]  /*0740*/  ATOMS.CAST.SPIN.64 P0, [R3], R4, R6 ;  /* 0x000000040300758d */ /* 0x000e240001800406 */
[----:B0-----:R-:W-:Y:S05]  /*0750*/  @!P0 BRA `(.L_x_51) ;  /* 0xfffffffc00f08947 */ /* 0x001fea000383ffff */
[----:B------:R-:W-:Y:S05]  /*0760*/  EXIT ;  /* 0x000000000000794d */ /* 0x000fea0003800000 */
.L_x_50:
[----:B------:R-:W0:Y:S02]  /*0770*/  QSPC.E.D P0, RZ, [R10] ;  /* 0x000000000aff73aa */ /* 0x000e240000000700 */
[----:B0-----:R-:W-:Y:S05]  /*0780*/  @!P0 BRA `(.L_x_52) ;  /* 0x00000000001c8947 */ /* 0x001fea0003800000 */
.L_x_53:
[----:B------:R-:W2:Y:S02]  /*0790*/  LD.E.64 R4, [R10] ;  /* 0x000000000a047980 */ /* 0x000ea40000100b00 */
[----:B--2---:R-:W-:-:S10]  /*07a0*/  DADD R6, R12, R4 ;  /* 0x000000000c067229 */ /* 0x004fd40000000004 */
[----:B------:R-:W2:Y:S02]  /*07b0*/  ATOM.E.CAST.SPIN.64 PT, R6, [R10], R4, R6 ;  /* 0x000000040a06738b */ /* 0x000ea400019e0506 */
[----:B--2---:R-:W-:-:S04]  /*07c0*/  ISETP.EQ.U32.AND P0, PT, R6, 0x1, PT ;  /* 0x000000010600780c */ /* 0x004fc80003f02070 */
[----:B------:R-:W-:-:S13]  /*07d0*/  ISETP.EQ.U32.AND.EX P0, PT, R7, RZ, PT, P0 ;  /* 0x000000ff0700720c */ /* 0x000fda0003f02100 */
[----:B------:R-:W-:Y:S05]  /*07e0*/  @!P0 BRA `(.L_x_53) ;  /* 0xfffffffc00e88947 */ /* 0x000fea000383ffff */
[----:B------:R-:W-:Y:S05]  /*07f0*/  EXIT ;  /* 0x000000000000794d */ /* 0x000fea0003800000 */
.L_x_52:
[----:B------:R-:W2:Y:S02]  /*0800*/  LD.E.64 R2, desc[UR8][R10.64] ;  /* 0x000000080a027980 */ /* 0x000ea4000c101b00 */
[----:B--2---:R-:W-:-:S07]  /*0810*/  DADD R2, R12, R2 ;  /* 0x000000000c027229 */ /* 0x004fce0000000002 */
[----:B------:R-:W-:Y:S01]  /*0820*/  ST.E.64 desc[UR8][R10.64], R2 ;  /* 0x000000020a007985 */ /* 0x000fe2000c101b08 */
[----:B------:R-:W-:Y:S05]  /*0830*/  EXIT ;  /* 0x000000000000794d */ /* 0x000fea0003800000 */
.L_x_49:
[----:B------:R-:W-:-:S04]  /*0840*/  UISETP.NE.AND UP0, UPT, UR5, URZ, UPT ;  /* 0x000000ff0500728c */ /* 0x000fc8000bf05270 */
[----:B------:R-:W-:-:S09]  /*0850*/  UISETP.EQ.OR UP0, UPT, UR4, URZ, UP0 ;  /* 0x000000ff0400728c */ /* 0x000fd20008702670 */
        /* <DEDUP_REMOVED lines=20> */
[----:B------:R-:W-:-:S04]  /*09a0*/  MOV R2, R10 ;  /* 0x0000000a00027202 */ /* 0x000fc80000000f00 */
[----:B------:R-:W-:-:S07]  /*09b0*/  MOV R3, R2 ;  /* 0x0000000200037202 */ /* 0x000fce0000000f00 */
.L_x_56:
[----:B------:R-:W0:Y:S02]  /*09c0*/  LDS.64 R4, [R3] ;  /* 0x0000000003047984 */ /* 0x000e240000000a00 */
[----:B0-----:R-:W-:-:S07]  /*09d0*/  DADD R6, R12, R4 ;  /* 0x000000000c067229 */ /* 0x001fce0000000004 */
[----:B------:R-:W0:Y:S02]  /*09e0*/  ATOMS.CAST.SPIN.64 P0, [R3], R4, R6 ;  /* 0x000000040300758d */ /* 0x000e240001800406 */
[----:B0-----:R-:W-:Y:S05]  /*09f0*/  @!P0 BRA `(.L_x_56) ;  /* 0xfffffffc00f08947 */ /* 0x001fea000383ffff */
[----:B------:R-:W-:Y:S05]  /*0a00*/  EXIT ;  /* 0x000000000000794d */ /* 0x000fea0003800000 */
.L_x_55:
[----:B------:R-:W0:Y:S02]  /*0a10*/  QSPC.E.D P0, RZ, [R10] ;  /* 0x000000000aff73aa */ /* 0x000e240000000700 */
[----:B0-----:R-:W-:Y:S05]  /*0a20*/  @!P0 BRA `(.L_x_57) ;  /* 0x00000000001c8947 */ /* 0x001fea0003800000 */
.L_x_58:
[----:B------:R-:W2:Y:S02]  /*0a30*/  LD.E.64 R4, [R10] ;  /* 0x000000000a047980 */ /* 0x000ea40000100b00 */
[----:B--2---:R-:W-:-:S10]  /*0a40*/  DADD R6, R12, R4 ;  /* 0x000000000c067229 */ /* 0x004fd40000000004 */
[----:B------:R-:W2:Y:S02]  /*0a50*/  ATOM.E.CAST.SPIN.64 PT, R6, [R10], R4, R6 ;  /* 0x000000040a06738b */ /* 0x000ea400019e0506 */
[----:B--2---:R-:W-:-:S04]  /*0a60*/  ISETP.EQ.U32.AND P0, PT, R6, 0x1, PT ;  /* 0x000000010600780c */ /* 0x004fc80003f02070 */
[----:B------:R-:W-:-:S13]  /*0a70*/  ISETP.EQ.U32.AND.EX P0, PT, R7, RZ, PT, P0 ;  /* 0x000000ff0700720c */ /* 0x000fda0003f02100 */
[----:B------:R-:W-:Y:S05]  /*0a80*/  @!P0 BRA `(.L_x_58) ;  /* 0xfffffffc00e88947 */ /* 0x000fea000383ffff */
[----:B------:R-:W-:Y:S05]  /*0a90*/  EXIT ;  /* 0x000000000000794d */ /* 0x000fea0003800000 */
.L_x_57:
[----:B------:R-:W2:Y:S02]  /*0aa0*/  LD.E.64 R2, desc[UR8][R10.64] ;  /* 0x000000080a027980 */ /* 0x000ea4000c101b00 */
[----:B--2---:R-:W-:-:S07]  /*0ab0*/  DADD R2, R12, R2 ;  /* 0x000000000c027229 */ /* 0x004fce0000000002 */
[----:B------:R-:W-:Y:S01]  /*0ac0*/  ST.E.64 desc[UR8][R10.64], R2 ;  /* 0x000000020a007985 */ /* 0x000fe2000c101b08 */
[----:B------:R-:W-:Y:S05]  /*0ad0*/  EXIT ;  /* 0x000000000000794d */ /* 0x000fea0003800000 */
.L_x_54:
[----:B------:R-:W0:Y:S08]  /*0ae0*/  LDC.64 R4, c[0x0][0x380] ;  /* 0x0000e000ff047b82 */ /* 0x000e300000000a00 */
[----:B------:R-:W1:Y:S08]  /*0af0*/  LDC.64 R6, c[0x0][0x388] ;  /* 0x0000e200ff067b82 */ /* 0x000e700000000a00 */
[----:B------:R-:W2:Y:S01]  /*0b00*/  LDC.64 R8, c[0x0][0x390] ;  /* 0x0000e400ff087b82 */ /* 0x000ea20000000a00 */
[----:B0-----:R-:W-:-:S05]  /*0b10*/  IMAD.WIDE R12, R3, 0x8, R4 ;  /* 0x00000008030c7825 */ /* 0x001fca00078e0204 */
        /* <DEDUP_REMOVED lines=17> */
.L_x_60:
[----:B------:R-:W0:Y:S02]  /*0c30*/  LDS.64 R4, [R3] ;  /* 0x0000000003047984 */ /* 0x000e240000000a00 */
[----:B0-----:R-:W-:-:S07]  /*0c40*/  DADD R6, R10, R4 ;  /* 0x000000000a067229 */ /* 0x001fce0000000004 */
[----:B------:R-:W0:Y:S02]  /*0c50*/  ATOMS.CAST.SPIN.64 P0, [R3], R4, R6 ;  /* 0x000000040300758d */ /* 0x000e240001800406 */
[----:B0-----:R-:W-:Y:S05]  /*0c60*/  @!P0 BRA `(.L_x_60) ;  /* 0xfffffffc00f08947 */ /* 0x001fea000383ffff */
[----:B------:R-:W-:Y:S05]  /*0c70*/  EXIT ;  /* 0x000000000000794d */ /* 0x000fea0003800000 */
.L_x_59:
[----:B------:R-:W0:Y:S02]  /*0c80*/  QSPC.E.D P0, RZ, [R8] ;  /* 0x0000000008ff73aa */ /* 0x000e240000000700 */
[----:B0-----:R-:W-:Y:S05]  /*0c90*/  @!P0 BRA `(.L_x_61) ;  /* 0x00000000001c8947 */ /* 0x001fea0003800000 */
.L_x_62:
[----:B------:R-:W2:Y:S02]  /*0ca0*/  LD.E.64 R4, [R8] ;  /* 0x0000000008047980 */ /* 0x000ea40000100b00 */
[----:B--2---:R-:W-:-:S10]  /*0cb0*/  DADD R6, R10, R4 ;  /* 0x000000000a067229 */ /* 0x004fd40000000004 */
[----:B------:R-:W2:Y:S02]  /*0cc0*/  ATOM.E.CAST.SPIN.64 PT, R6, [R8], R4, R6 ;  /* 0x000000040806738b */ /* 0x000ea400019e0506 */
[----:B--2---:R-:W-:-:S04]  /*0cd0*/  ISETP.EQ.U32.AND P0, PT, R6, 0x1, PT ;  /* 0x000000010600780c */ /* 0x004fc80003f02070 */
[----:B------:R-:W-:-:S13]  /*0ce0*/  ISETP.EQ.U32.AND.EX P0, PT, R7, RZ, PT, P0 ;  /* 0x000000ff0700720c */ /* 0x000fda0003f02100 */
[----:B------:R-:W-:Y:S05]  /*0cf0*/  @!P0 BRA `(.L_x_62) ;  /* 0xfffffffc00e88947 */ /* 0x000fea000383ffff */
[----:B------:R-:W-:Y:S05]  /*0d00*/  EXIT ;  /* 0x000000000000794d */ /* 0x000fea0003800000 */
.L_x_61:
[----:B------:R-:W2:Y:S02]  /*0d10*/  LD.E.64 R2, desc[UR8][R8.64] ;  /* 0x0000000808027980 */ /* 0x000ea4000c101b00 */
[----:B--2---:R-:W-:-:S07]  /*0d20*/  DADD R2, R10, R2 ;  /* 0x000000000a027229 */ /* 0x004fce0000000002 */
[----:B------:R-:W-:Y:S01]  /*0d30*/  ST.E.64 desc[UR8][R8.64], R2 ;  /* 0x0000000208007985 */ /* 0x000fe2000c101b08 */
[----:B------:R-:W-:Y:S05]  /*0d40*/  EXIT ;  /* 0x000000000000794d */ /* 0x000fea0003800000 */
.L_x_63:
        /* <DEDUP_REMOVED lines=11> */
.L_x_95:


//--------------------- .text._Z11mat_add_vecPPdS_ib --------------------------
	.section	.text._Z11mat_add_vecPPdS_ib,"ax",@progbits
	.align	128
        .global         _Z11mat_add_vecPPdS_ib
        .type           _Z11mat_add_vecPPdS_ib,@function
        .size           _Z11mat_add_vecPPdS_ib,(.L_x_96 - _Z11mat_add_vecPPdS_ib)
        .other          _Z11mat_add_vecPPdS_ib,@"STO_CUDA_ENTRY STV_DEFAULT"
_Z11mat_add_vecPPdS_ib:
.text._Z11mat_add_vecPPdS_ib:
        /* <DEDUP_REMOVED lines=8> */
[----:B------:R-:W0:Y:S02]  /*0080*/  LDCU.U8 UR4, c[0x0][0x394] ;  /* 0x00007280ff0477ac */ /* 0x000e240008000000 */
[----:B0-----:R-:W-:-:S04]  /*0090*/  UPRMT UR4, UR4, 0x8880, URZ ;  /* 0x0000888004047896 */ /* 0x001fc800080000ff */
[----:B------:R-:W-:-:S07]  /*00a0*/  UISETP.NE.AND UP0, UPT, UR4, URZ, UPT ;  /* 0x000000ff0400728c */ /* 0x000fce000bf05270 */
[----:B------:R-:W0:Y:S02]  /*00b0*/  LDCU.64 UR4, c[0x0][0x358] ;  /* 0x00006b00ff0477ac */ /* 0x000e240008000a00 */
[----:B------:R-:W-:Y:S05]  /*00c0*/  BRA.U UP0, `(.L_x_64) ;  /* 0x00000001004c7547 */ /* 0x000fea000b800000 */
[----:B------:R-:W1:Y:S02]  /*00d0*/  LDC.64 R6, c[0x0][0x380] ;  /* 0x0000e000ff067b82 */ /* 0x000e640000000a00 */
[----:B-1----:R-:W-:-:S05]  /*00e0*/  IMAD.WIDE R6, R17, 0x8, R6 ;  /* 0x0000000811067825 */ /* 0x002fca00078e0206 */
[----:B0-----:R-:W2:Y:S01]  /*00f0*/  LDG.E.64 R8, desc[UR4][R6.64] ;  /* 0x0000000406087981 */ /* 0x001ea2000c1e1b00 */
[----:B------:R-:W0:Y:S03]  /*0100*/  LDC.64 R2, c[0x0][0x388] ;  /* 0x0000e200ff027b82 */ /* 0x000e260000000a00 */
[----:B0-----:R-:W3:Y:S04]  /*0110*/  LDG.E.64 R4, desc[UR4][R2.64] ;  /* 0x0000000402047981 */ /* 0x001ee8000c1e1b00 */
[----:B--2---:R-:W3:Y:S02]  /*0120*/  LDG.E.64 R10, desc[UR4][R8.64] ;  /* 0x00000004080a7981 */ /* 0x004ee4000c1e1b00 */
[----:B---3--:R-:W-:-:S07]  /*0130*/  DADD R4, R4, R10 ;  /* 0x0000000004047229 */ /* 0x008fce000000000a */
[----:B------:R-:W-:Y:S04]  /*0140*/  STG.E.64 desc[UR4][R8.64], R4 ;  /* 0x0000000408007986 */ /* 0x000fe8000c101b04 */
[----:B------:R-:W2:Y:S04]  /*0150*/  LDG.E.64 R12, desc[UR4][R6.64] ;  /* 0x00000004060c7981 */ /* 0x000ea8000c1e1b00 */
[----:B------:R-:W3:Y:S04]  /*0160*/  LDG.E.64 R10, desc[UR4][R2.64+0x8] ;  /* 0x00000804020a7981 */ /* 0x000ee8000c1e1b00 */
[----:B--2---:R-:W3:Y:S02]  /*0170*/  LDG.E.64 R14, desc[UR4][R12.64+0x8] ;  /* 0x000008040c0e7981 */ /* 0x004ee4000c1e1b00 */
[----:B---3--:R-:W-:-:S07]  /*0180*/  DADD R10, R10, R14 ;  /* 0x000000000a0a7229 */ /* 0x008fce000000000e */
[----:B------:R-:W-:Y:S04]  /*0190*/  STG.E.64 desc[UR4][R12.64+0x8], R10 ;  /* 0x0000080a0c007986 */ /* 0x000fe8000c101b04 */
[----:B------:R-:W2:Y:S04]  /*01a0*/  LDG.E.64 R16, desc[UR4][R6.64] ;  /* 0x0000000406107981 */ /* 0x000ea8000c1e1b00 */
[----:B------:R-:W3:Y:S04]  /*01b0*/  LDG.E.64 R14, desc[UR4][R2.64+0x10] ;  /* 0x00001004020e7981 */ /* 0x000ee8000c1e1b00 */
[----:B--2---:R-:W3:Y:S02]  /*01c0*/  LDG.E.64 R18, desc[UR4][R16.64+0x10] ;  /* 0x0000100410127981 */ /* 0x004ee4000c1e1b00 */
[----:B---3--:R-:W-:-:S07]  /*01d0*/  DADD R14, R14, R18 ;  /* 0x000000000e0e7229 */ /* 0x008fce0000000012 */
[----:B------:R-:W-:Y:S01]  /*01e0*/  STG.E.64 desc[UR4][R16.64+0x10], R14 ;  /* 0x0000100e10007986 */ /* 0x000fe2000c101b04 */
[----:B------:R-:W-:Y:S05]  /*01f0*/  EXIT ;  /* 0x000000000000794d */ /* 0x000fea0003800000 */
.L_x_64:
[----:B------:R-:W0:Y:S02]  /*0200*/  LDC.64 R6, c[0x0][0x380] ;  /* 0x0000e000ff067b82 */ /* 0x000e240000000a00 */
[----:B0-----:R-:W2:Y:S06]  /*0210*/  LDG.E.64 R4, desc[UR4][R6.64] ;  /* 0x0000000406047981 */ /* 0x001eac000c1e1b00 */
[----:B------:R-:W0:Y:S01]  /*0220*/  LDC.64 R2, c[0x0][0x388] ;  /* 0x0000e200ff027b82 */ /* 0x000e220000000a00 */
[----:B--2---:R-:W-:Y:S02]  /*0230*/  IMAD.WIDE R8, R17, 0x8, R4 ;  /* 0x0000000811087825 */ /* 0x004fe400078e0204 */
[----:B0-----:R-:W2:Y:S04]  /*0240*/  LDG.E.64 R4, desc[UR4][R2.64] ;  /* 0x0000000402047981 */ /* 0x001ea8000c1e1b00 */
[----:B------:R-:W2:Y:S02]  /*0250*/  LDG.E.64 R10, desc[UR4][R8.64] ;  /* 0x00000004080a7981 */ /* 0x000ea4000c1e1b00 */
[----:B--2---:R-:W-:-:S07]  /*0260*/  DADD R4, R4, R10 ;  /* 0x0000000004047229 */ /* 0x004fce000000000a */
[----:B------:R-:W-:Y:S04]  /*0270*/  STG.E.64 desc[UR4][R8.64], R4 ;  /* 0x0000000408007986 */ /* 0x000fe8000c101b04 */
[----:B------:R-:W2:Y:S02]  /*0280*/  LDG.E.64 R10, desc[UR4][R6.64+0x8] ;  /* 0x00000804060a7981 */ /* 0x000ea4000c1e1b00 */
[----:B--2---:R-:W-:Y:S02]  /*0290*/  IMAD.WIDE R12, R17, 0x8, R10 ;  /* 0x00000008110c7825 */ /* 0x004fe400078e020a */
[----:B------:R-:W2:Y:S04]  /*02a0*/  LDG.E.64 R10, desc[UR4][R2.64+0x8] ;  /* 0x00000804020a7981 */ /* 0x000ea8000c1e1b00 */
        /* <DEDUP_REMOVED lines=8> */
[----:B------:R-:W-:Y:S01]  /*0330*/  STG.E.64 desc[UR4][R16.64], R14 ;  /* 0x0000000e10007986 */ /* 0x000fe2000c101b04 */
[----:B------:R-:W-:Y:S05]  /*0340*/  EXIT ;  /* 0x000000000000794d */ /* 0x000fea0003800000 */
.L_x_65:
        /* <DEDUP_REMOVED lines=11> */
.L_x_96:


//--------------------- .text._Z13mat_minus_vecPPdS_ib --------------------------
	.section	.text._Z13mat_minus_vecPPdS_ib,"ax",@progbits
	.align	128
        .global         _Z13mat_minus_vecPPdS_ib
        .type           _Z13mat_minus_vecPPdS_ib,@function
        .size           _Z13mat_minus_vecPPdS_ib,(.L_x_97 - _Z13mat_minus_vecPPdS_ib)
        .other          _Z13mat_minus_vecPPdS_ib,@"STO_CUDA_ENTRY STV_DEFAULT"
_Z13mat_minus_vecPPdS_ib:
.text._Z13mat_minus_vecPPdS_ib:
        /* <DEDUP_REMOVED lines=19> */
[----:B---3--:R-:W-:-:S07]  /*0130*/  DADD R4, -R4, R10 ;  /* 0x0000000004047229 */ /* 0x008fce000000010a */
[----:B------:R-:W-:Y:S04]  /*0140*/  STG.E.64 desc[UR4][R8.64], R4 ;  /* 0x0000000408007986 */ /* 0x000fe8000c101b04 */
[----:B------:R-:W2:Y:S04]  /*0150*/  LDG.E.64 R12, desc[UR4][R6.64] ;  /* 0x00000004060c7981 */ /* 0x000ea8000c1e1b00 */
[----:B------:R-:W3:Y:S04]  /*0160*/  LDG.E.64 R10, desc[UR4][R2.64+0x8] ;  /* 0x00000804020a7981 */ /* 0x000ee8000c1e1b00 */
[----:B--2---:R-:W3:Y:S02]  /*0170*/  LDG.E.64 R14, desc[UR4][R12.64+0x8] ;  /* 0x000008040c0e7981 */ /* 0x004ee4000c1e1b00 */
[----:B---3--:R-:W-:-:S07]  /*0180*/  DADD R10, -R10, R14 ;  /* 0x000000000a0a7229 */ /* 0x008fce000000010e */
[----:B------:R-:W-:Y:S04]  /*0190*/  STG.E.64 desc[UR4][R12.64+0x8], R10 ;  /* 0x0000080a0c007986 */ /* 0x000fe8000c101b04 */
[----:B------:R-:W2:Y:S04]  /*01a0*/  LDG.E.64 R16, desc[UR4][R6.64] ;  /* 0x0000000406107981 */ /* 0x000ea8000c1e1b00 */
[----:B------:R-:W3:Y:S04]  /*01b0*/  LDG.E.64 R14, desc[UR4][R2.64+0x10] ;  /* 0x00001004020e7981 */ /* 0x000ee8000c1e1b00 */
[----:B--2---:R-:W3:Y:S02]  /*01c0*/  LDG.E.64 R18, desc[UR4][R16.64+0x10] ;  /* 0x0000100410127981 */ /* 0x004ee4000c1e1b00 */
[----:B---3--:R-:W-:-:S07]  /*01d0*/  DADD R14, -R14, R18 ;  /* 0x000000000e0e7229 */ /* 0x008fce0000000112 */
[----:B------:R-:W-:Y:S01]  /*01e0*/  STG.E.64 desc[UR4][R16.64+0x10], R14 ;  /* 0x0000100e10007986 */ /* 0x000fe2000c101b04 */
[----:B------:R-:W-:Y:S05]  /*01f0*/  EXIT ;  /* 0x000000000000794d */ /* 0x000fea0003800000 */
.L_x_66:
[----:B------:R-:W0:Y:S02]  /*0200*/  LDC.64 R6, c[0x0][0x380] ;  /* 0x0000e000ff067b82 */ /* 0x000e240000000a00 */
[----:B0-----:R-:W2:Y:S06]  /*0210*/  LDG.E.64 R4, desc[UR4][R6.64] ;  /* 0x0000000406047981 */ /* 0x001eac000c1e1b00 */
[----:B------:R-:W0:Y:S01]  /*0220*/  LDC.64 R2, c[0x0][0x388] ;  /* 0x0000e200ff027b82 */ /* 0x000e220000000a00 */
[----:B--2---:R-:W-:Y:S02]  /*0230*/  IMAD.WIDE R8, R17, 0x8, R4 ;  /* 0x0000000811087825 */ /* 0x004fe400078e0204 */
[----:B0-----:R-:W2:Y:S04]  /*0240*/  LDG.E.64 R4, desc[UR4][R2.64] ;  /* 0x0000000402047981 */ /* 0x001ea8000c1e1b00 */
[----:B------:R-:W2:Y:S02]  /*0250*/  LDG.E.64 R10, desc[UR4][R8.64] ;  /* 0x00000004080a7981 */ /* 0x000ea4000c1e1b00 */
[----:B--2---:R-:W-:-:S07]  /*0260*/  DADD R4, -R4, R10 ;  /* 0x0000000004047229 */ /* 0x004fce000000010a */
[----:B------:R-:W-:Y:S04]  /*0270*/  STG.E.64 desc[UR4][R8.64], R4 ;  /* 0x0000000408007986 */ /* 0x000fe8000c101b04 */
[----:B------:R-:W2:Y:S02]  /*0280*/  LDG.E.64 R10, desc[UR4][R6.64+0x8] ;  /* 0x00000804060a7981 */ /* 0x000ea4000c1e1b00 */
[----:B--2---:R-:W-:Y:S02]  /*0290*/  IMAD.WIDE R12, R17, 0x8, R10 ;  /* 0x00000008110c7825 */ /* 0x004fe400078e020a */
[----:B------:R-:W2:Y:S04]  /*02a0*/  LDG.E.64 R10, desc[UR4][R2.64+0x8] ;  /* 0x00000804020a7981 */ /* 0x000ea8000c1e1b00 */
        /* <DEDUP_REMOVED lines=8> */
[----:B------:R-:W-:Y:S01]  /*0330*/  STG.E.64 desc[UR4][R16.64], R14 ;  /* 0x0000000e10007986 */ /* 0x000fe2000c101b04 */
[----:B------:R-:W-:Y:S05]  /*0340*/  EXIT ;  /* 0x000000000000794d */ /* 0x000fea0003800000 */
.L_x_67:
        /* <DEDUP_REMOVED lines=11> */
.L_x_97:


//--------------------- .text._Z16calculate_centerPPdS_S_S_i --------------------------
	.section	.text._Z16calculate_centerPPdS_S_S_i,"ax",@progbits
	.align	128
        .global         _Z16calculate_centerPPdS_S_S_i
        .type           _Z16calculate_centerPPdS_S_S_i,@function
        .size           _Z16calculate_centerPPdS_S_S_i,(.L_x_89 - _Z16calculate_centerPPdS_S_S_i)
        .other          _Z16calculate_centerPPdS_S_S_i,@"STO_CUDA_ENTRY STV_DEFAULT"
_Z16calculate_centerPPdS_S_S_i:
.text._Z16calculate_centerPPdS_S_S_i:
        /* <DEDUP_REMOVED lines=9> */
[----:B------:R-:W1:Y:S01]  /*0090*/  LDCU.64 UR8, c[0x0][0x358] ;  /* 0x00006b00ff0877ac */ /* 0x000e620008000a00 */
[----:B0-----:R-:W-:-:S06]  /*00a0*/  IMAD.WIDE R16, R3, 0x8, R16 ;  /* 0x0000000803107825 */ /* 0x001fcc00078e0210 */
[----:B-1----:R-:W2:Y:S01]  /*00b0*/  LDG.E.64 R16, desc[UR8][R16.64] ;  /* 0x0000000810107981 */ /* 0x002ea2000c1e1b00 */
[----:B------:R-:W0:Y:S01]  /*00c0*/  I2F.F64 R14, UR4 ;  /* 0x00000004000e7d12 */ /* 0x000e220008201c00 */
[----:B------:R-:W-:-:S07]  /*00d0*/  IMAD.MOV.U32 R4, RZ, RZ, 0x1 ;  /* 0x00000001ff047424 */ /* 0x000fce00078e00ff */
[----:B0-----:R-:W0:Y:S02]  /*00e0*/  MUFU.RCP64H R5, R15 ;  /* 0x0000000f00057308 */ /* 0x001e240000001800 */
[----:B0-----:R-:W-:Y:S01]  /*00f0*/  DFMA R8, -R14, R4, 1 ;  /* 0x3ff000000e08742b */ /* 0x001fe20000000104 */
[----:B--2---:R-:W2:Y:S07]  /*0100*/  LD.E.64 R2, desc[UR8][R16.64] ;  /* 0x0000000810027980 */ /* 0x004eae000c101b00 */
[----:B------:R-:W-:Y:S01]  /*0110*/  DFMA R8, R8, R8, R8 ;  /* 0x000000080808722b */ /* 0x000fe20000000008 */
[----:B------:R-:W-:Y:S07]  /*0120*/  BSSY.RECONVERGENT B0, `(.L_x_68) ;  /* 0x0000013000007945 */ /* 0x000fee0003800200 */
[----:B------:R-:W-:-:S08]  /*0130*/  DFMA R8, R4, R8, R4 ;  /* 0x000000080408722b */ /* 0x000fd00000000004 */
[----:B------:R-:W-:-:S08]  /*0140*/  DFMA R4, -R14, R8, 1 ;  /* 0x3ff000000e04742b */ /* 0x000fd00000000108 */
[----:B------:R-:W-:-:S08]  /*0150*/  DFMA R4, R8, R4, R8 ;  /* 0x000000040804722b */ /* 0x000fd00000000008 */
[----:B--2---:R-:W-:Y:S01]  /*0160*/  DMUL R8, R2, R4 ;  /* 0x0000000402087228 */ /* 0x004fe20000000000 */
[----:B------:R-:W-:-:S07]  /*0170*/  FSETP.GEU.AND P1, PT, |R3|, 6.5827683646048100446e-37, PT ;  /* 0x036000000300780b */ /* 0x000fce0003f2e200 */
[----:B------:R-:W-:-:S08]  /*0180*/  DFMA R10, -R14, R8, R2 ;  /* 0x000000080e0a722b */ /* 0x000fd00000000102 */
[----:B------:R-:W-:-:S10]  /*0190*/  DFMA R4, R4, R10, R8 ;  /* 0x0000000a0404722b */ /* 0x000fd40000000008 */
[----:B------:R-:W-:-:S05]  /*01a0*/  FFMA R0, RZ, R15, R5 ;  /* 0x0000000fff007223 */ /* 0x000fca0000000005 */
[----:B------:R-:W-:-:S13]  /*01b0*/  FSETP.GT.AND P0, PT, |R0|, 1.469367938527859385e-39, PT ;  /* 0x001000000000780b */ /* 0x000fda0003f04200 */
[----:B------:R-:W-:Y:S05]  /*01c0*/  @P0 BRA P1, `(.L_x_69) ;  /* 0x0000000000200947 */ /* 0x000fea0000800000 */
[----:B------:R-:W-:Y:S01]  /*01d0*/  IMAD.MOV.U32 R8, RZ, RZ, R2 ;  /* 0x000000ffff087224 */ /* 0x000fe200078e0002 */
[----:B------:R-:W-:Y:S01]  /*01e0*/  MOV R0, 0x230 ;  /* 0x0000023000007802 */ /* 0x000fe20000000f00 */
[----:B------:R-:W-:Y:S02]  /*01f0*/  IMAD.MOV.U32 R9, RZ, RZ, R3 ;  /* 0x000000ffff097224 */ /* 0x000fe400078e0003 */
[----:B------:R-:W-:Y:S02]  /*0200*/  IMAD.MOV.U32 R10, RZ, RZ, R14 ;  /* 0x000000ffff0a7224 */ /* 0x000fe400078e000e */
[----:B------:R-:W-:-:S07]  /*0210*/  IMAD.MOV.U32 R11, RZ, RZ, R15 ;  /* 0x000000ffff0b7224 */ /* 0x000fce00078e000f */
[----:B------:R-:W-:Y:S05]  /*0220*/  CALL.REL.NOINC `($__internal_3_$__cuda_sm20_div_rn_f64_full) ;  /* 0x0000000800d87944 */ /* 0x000fea0003c00000 */
[----:B------:R-:W-:Y:S02]  /*0230*/  IMAD.MOV.U32 R4, RZ, RZ, R20 ;  /* 0x000000ffff047224 */ /* 0x000fe400078e0014 */
[----:B------:R-:W-:-:S07]  /*0240*/  IMAD.MOV.U32 R5, RZ, RZ, R21 ;  /* 0x000000ffff057224 */ /* 0x000fce00078e0015 */
.L_x_69:
[----:B------:R-:W-:Y:S05]  /*0250*/  BSYNC.RECONVERGENT B0 ;  /* 0x0000000000007941 */ /* 0x000fea0003800200 */
.L_x_68:
[----:B------:R-:W2:Y:S01]  /*0260*/  LD.E.64 R8, desc[UR8][R16.64+0x8] ;  /* 0x0000080810087980 */ /* 0x000ea2000c101b00 */
[----:B------:R-:W0:Y:S01]  /*0270*/  MUFU.RCP64H R3, R15 ;  /* 0x0000000f00037308 */ /* 0x000e220000001800 */
[----:B------:R-:W-:Y:S01]  /*0280*/  IMAD.MOV.U32 R2, RZ, RZ, 0x1 ;  /* 0x00000001ff027424 */ /* 0x000fe200078e00ff */
[----:B------:R-:W-:Y:S05]  /*0290*/  BSSY.RECONVERGENT B0, `(.L_x_70) ;  /* 0x0000013000007945 */ /* 0x000fea0003800200 */
[----:B0-----:R-:W-:-:S08]  /*02a0*/  DFMA R10, -R14, R2, 1 ;  /* 0x3ff000000e0a742b */ /* 0x001fd00000000102 */
[----:B------:R-:W-:-:S08]  /*02b0*/  DFMA R10, R10, R10, R10 ;  /* 0x0000000a0a0a722b */ /* 0x000fd0000000000a */
        /* <DEDUP_REMOVED lines=13> */
[----:B------:R-:W-:Y:S05]  /*0390*/  CALL.REL.NOINC `($__internal_3_$__cuda_sm20_div_rn_f64_full) ;  /* 0x00000008007c7944 */ /* 0x000fea0003c00000 */
[----:B------:R-:W-:Y:S02]  /*03a0*/  IMAD.MOV.U32 R2, RZ, RZ, R20 ;  /* 0x000000ffff027224 */ /* 0x000fe400078e0014 */
[----:B------:R-:W-:-:S07]  /*03b0*/  IMAD.MOV.U32 R3, RZ, RZ, R21 ;  /* 0x000000ffff037224 */ /* 0x000fce00078e0015 */
.L_x_71:
[----:B------:R-:W-:Y:S05]  /*03c0*/  BSYNC.RECONVERGENT B0 ;  /* 0x0000000000007941 */ /* 0x000fea0003800200 */
.L_x_70:
        /* <DEDUP_REMOVED lines=24> */
.L_x_73:
[----:B------:R-:W-:Y:S05]  /*0550*/  BSYNC.RECONVERGENT B0 ;  /* 0x0000000000007941 */ /* 0x000fea0003800200 */
.L_x_72:
[----:B------:R-:W-:Y:S01]  /*0560*/  SHFL.BFLY PT, R11, R5, 0x10, 0x1f ;  /* 0x0e001f00050b7f89 */ /* 0x000fe200000e0000 */
[----:B------:R-:W0:Y:S01]  /*0570*/  S2UR UR6, SR_CgaCtaId ;  /* 0x00000000000679c3 */ /* 0x000e220000008800 */
[----:B------:R-:W-:Y:S01]  /*0580*/  USHF.R.U32.HI UR5, URZ, 0x5, UR10 ;  /* 0x00000005ff057899 */ /* 0x000fe2000801160a */
[C---:B------:R-:W-:Y:S01]  /*0590*/  LOP3.LUT P1, RZ, R7.reuse, 0x1f, RZ, 0xc0, !PT ;  /* 0x0000001f07ff7812 */ /* 0x040fe2000782c0ff */
[----:B------:R-:W1:Y:S01]  /*05a0*/  SHFL.BFLY PT, R10, R4, 0x10, 0x1f ;  /* 0x0e001f00040a7f89 */ /* 0x000e6200000e0000 */
[----:B------:R-:W-:Y:S01]  /*05b0*/  UMOV UR4, 0x400 ;  /* 0x0000040000047882 */ /* 0x000fe20000000000 */
[C---:B------:R-:W-:Y:S02]  /*05c0*/  ISETP.GT.U32.AND P2, PT, R7.reuse, 0x1f, PT ;  /* 0x0000001f0700780c */ /* 0x040fe40003f44070 */
[----:B------:R-:W-:Y:S01]  /*05d0*/  SHFL.BFLY PT, R13, R3, 0x10, 0x1f ;  /* 0x0e001f00030d7f89 */ /* 0x000fe200000e0000 */
[----:B------:R-:W-:Y:S01]  /*05e0*/  ISETP.GE.U32.AND P0, PT, R7, UR5, PT ;  /* 0x0000000507007c0c */ /* 0x000fe2000bf06070 */
[----:B------:R-:W-:-:S02]  /*05f0*/  UIADD3 UR5, UPT, UPT, UR4, 0x100, URZ ;  /* 0x0000010004057890 */ /* 0x000fc4000fffe0ff */
[----:B------:R-:W2:Y:S01]  /*0600*/  SHFL.BFLY PT, R12, R2, 0x10, 0x1f ;  /* 0x0e001f00020c7f89 */ /* 0x000ea200000e0000 */
[----:B------:R-:W-:-:S03]  /*0610*/  ISETP.GT.U32.OR P0, PT, R7, 0x1f, !P0 ;  /* 0x0000001f0700780c */ /* 0x000fc60004704470 */
[----:B------:R-:W-:Y:S04]  /*0620*/  SHFL.BFLY PT, R17, R9, 0x10, 0x1f ;  /* 0x0e001f0009117f89 */ /* 0x000fe800000e0000 */
[----:B------:R-:W3:Y:S01]  /*0630*/  SHFL.BFLY PT, R16, R8, 0x10, 0x1f ;  /* 0x0e001f0008107f89 */ /* 0x000ee200000e0000 */
[----:B0-----:R-:W-:Y:S02]  /*0640*/  ULEA UR7, UR6, UR4, 0x18 ;  /* 0x0000000406077291 */ /* 0x001fe4000f8ec0ff */
[----:B------:R-:W-:Y:S01]  /*0650*/  UIADD3 UR4, UPT, UPT, UR4, 0x200, URZ ;  /* 0x0000020004047890 */ /* 0x000fe2000fffe0ff */
[----:B-1----:R-:W-:Y:S01]  /*0660*/  DADD R10, R10, R4 ;  /* 0x000000000a0a7229 */ /* 0x002fe20000000004 */
[----:B------:R-:W-:Y:S02]  /*0670*/  ULEA UR5, UR6, UR5, 0x18 ;  /* 0x0000000506057291 */ /* 0x000fe4000f8ec0ff */
[----:B------:R-:W-:Y:S01]  /*0680*/  ULEA UR4, UR6, UR4, 0x18 ;  /* 0x0000000406047291 */ /* 0x000fe2000f8ec0ff */
[----:B------:R-:W-:Y:S01]  /*0690*/  LEA R0, R7, UR7, 0x3 ;  /* 0x0000000707007c11 */ /* 0x000fe2000f8e18ff */
[----:B--2---:R-:W-:-:S04]  /*06a0*/  DADD R14, R12, R2 ;  /* 0x000000000c0e7229 */ /* 0x004fc80000000002 */
[----:B------:R-:W-:Y:S04]  /*06b0*/  @!P0 STS.64 [R0], RZ ;  /* 0x000000ff00008388 */ /* 0x000fe80000000a00 */
[----:B------:R-:W-:Y:S01]  /*06c0*/  SHFL.BFLY PT, R13, R11, 0x8, 0x1f ;  /* 0x0d001f000b0d7f89 */ /* 0x000fe200000e0000 */
[----:B---3--:R-:W-:-:S03]  /*06d0*/  DADD R18, R16, R8 ;  /* 0x0000000010127229 */ /* 0x008fc60000000008 */
[----:B------:R-:W0:Y:S04]  /*06e0*/  SHFL.BFLY PT, R12, R10, 0x8, 0x1f ;  /* 0x0d001f000a0c7f89 */ /* 0x000e2800000e0000 */
[----:B------:R-:W-:Y:S04]  /*06f0*/  SHFL.BFLY PT, R17, R15, 0x8, 0x1f ;  /* 0x0d001f000f117f89 */ /* 0x000fe800000e0000 */
[----:B------:R-:W1:Y:S04]  /*0700*/  SHFL.BFLY PT, R16, R14, 0x8, 0x1f ;  /* 0x0d001f000e107f89 */ /* 0x000e6800000e0000 */
[----:B------:R-:W-:Y:S04]  /*0710*/  SHFL.BFLY PT, R5, R19, 0x8, 0x1f ;  /* 0x0d001f0013057f89 */ /* 0x000fe800000e0000 */
[----:B------:R-:W2:Y:S01]  /*0720*/  SHFL.BFLY PT, R4, R18, 0x8, 0x1f ;  /* 0x0d001f0012047f89 */ /* 0x000ea200000e0000 */
[----:B0-----:R-:W-:-:S07]  /*0730*/  DADD R12, R10, R12 ;  /* 0x000000000a0c7229 */ /* 0x001fce000000000c */
[----:B------:R-:W-:Y:S01]  /*0740*/  SHFL.BFLY PT, R3, R13, 0x4, 0x1f ;  /* 0x0c801f000d037f89 */ /* 0x000fe200000e0000 */
[----:B-1----:R-:W-:-:S03]  /*0750*/  DADD R16, R14, R16 ;  /* 0x000000000e107229 */ /* 0x002fc60000000010 */
[----:B------:R-:W0:Y:S01]  /*0760*/  SHFL.BFLY PT, R2, R12, 0x4, 0x1f ;  /* 0x0c801f000c027f89 */ /* 0x000e2200000e0000 */
[----:B--2---:R-:W-:-:S03]  /*0770*/  DADD R20, R18, R4 ;  /* 0x0000000012147229 */ /* 0x004fc60000000004 */
[----:B------:R-:W-:Y:S04]  /*0780*/  SHFL.BFLY PT, R5, R17, 0x4, 0x1f ;  /* 0x0c801f0011057f89 */ /* 0x000fe800000e0000 */
[----:B------:R-:W1:Y:S04]  /*0790*/  SHFL.BFLY PT, R4, R16, 0x4, 0x1f ;  /* 0x0c801f0010047f89 */ /* 0x000e6800000e0000 */
[----:B------:R-:W-:Y:S04]  /*07a0*/  SHFL.BFLY PT, R9, R21, 0x4, 0x1f ;  /* 0x0c801f0015097f89 */ /* 0x000fe800000e0000 */
[----:B------:R-:W2:Y:S01]  /*07b0*/  SHFL.BFLY PT, R8, R20, 0x4, 0x1f ;  /* 0x0c801f0014087f89 */ /* 0x000ea200000e0000 */
[----:B0-----:R-:W-:-:S02]  /*07c0*/  DADD R2, R12, R2 ;  /* 0x000000000c027229 */ /* 0x001fc40000000002 */
[----:B-1----:R-:W-:-:S05]  /*07d0*/  DADD R10, R16, R4 ;  /* 0x00000000100a7229 */ /* 0x002fca0000000004 */
[----:B------:R-:W-:Y:S04]  /*07e0*/  SHFL.BFLY PT, R5, R3, 0x2, 0x1f ;  /* 0x0c401f0003057f89 */ /* 0x000fe800000e0000 */
        /* <DEDUP_REMOVED lines=15> */
[----:B0-----:R-:W-:Y:S01]  /*08e0*/  DADD R2, R4, R8 ;  /* 0x0000000004027229 */ /* 0x001fe20000000008 */
[----:B------:R-:W-:-:S02]  /*08f0*/  LEA R4, R7, UR5, 0x3 ;  /* 0x0000000507047c11 */ /* 0x000fc4000f8e18ff */
[C---:B------:R-:W-:Y:S02]  /*0900*/  LEA R8, R7.reuse, UR4, 0x3 ;  /* 0x0000000407087c11 */ /* 0x040fe4000f8e18ff */
[C---:B------:R-:W-:Y:S01]  /*0910*/  @!P1 LEA.HI R5, R7.reuse, UR7, RZ, 0x1e ;  /* 0x0000000707059c11 */ /* 0x040fe2000f8ff0ff */
[----:B------:R0:W-:Y:S01]  /*0920*/  @!P0 STS.64 [R4], RZ ;  /* 0x000000ff04008388 */ /* 0x0001e20000000a00 */
[----:B-1----:R-:W-:Y:S01]  /*0930*/  DADD R14, R12, R14 ;  /* 0x000000000c0e7229 */ /* 0x002fe2000000000e */
[C---:B------:R-:W-:Y:S02]  /*0940*/  @!P1 LEA.HI R9, R7.reuse, UR5, RZ, 0x1e ;  /* 0x0000000507099c11 */ /* 0x040fe4000f8ff0ff */
[----:B------:R-:W-:Y:S01]  /*0950*/  @!P1 LEA.HI R13, R7, UR4, RZ, 0x1e ;  /* 0x00000004070d9c11 */ /* 0x000fe2000f8ff0ff */
[----:B------:R0:W-:Y:S01]  /*0960*/  @!P0 STS.64 [R8], RZ ;  /* 0x000000ff08008388 */ /* 0x0001e20000000a00 */
[----:B--2---:R-:W-:-:S03]  /*0970*/  DADD R10, R16, R10 ;  /* 0x00000000100a7229 */ /* 0x004fc6000000000a */
[----:B------:R0:W-:Y:S04]  /*0980*/  @!P1 STS.64 [R5], R2 ;  /* 0x0000000205009388 */ /* 0x0001e80000000a00 */
[----:B------:R0:W-:Y:S04]  /*0990*/  @!P1 STS.64 [R9], R14 ;  /* 0x0000000e09009388 */ /* 0x0001e80000000a00 */
[----:B------:R0:W-:Y:S01]  /*09a0*/  @!P1 STS.64 [R13], R10 ;  /* 0x0000000a0d009388 */ /* 0x0001e20000000a00 */
[----:B------:R-:W-:Y:S06]  /*09b0*/  BAR.SYNC.DEFER_BLOCKING 0x0 ;  /* 0x0000000000007b1d */ /* 0x000fec0000010000 */
[----:B------:R-:W-:Y:S05]  /*09c0*/  @P2 EXIT ;  /* 0x000000000000294d */ /* 0x000fea0003800000 */
[----:B0-----:R-:W0:Y:S01]  /*09d0*/  LDS.64 R2, [R0] ;  /* 0x0000000000027984 */ /* 0x001e220000000a00 */
[----:B------:R-:W-:-:S03]  /*09e0*/  ISETP.NE.AND P0, PT, R7, RZ, PT ;  /* 0x000000ff0700720c */ /* 0x000fc60003f05270 */
[----:B------:R-:W1:Y:S04]  /*09f0*/  LDS.64 R4, [R4] ;  /* 0x0000000004047984 */ /* 0x000e680000000a00 */
[----:B------:R-:W2:Y:S04]  /*0a00*/  LDS.64 R8, [R8] ;  /* 0x0000000008087984 */ /* 0x000ea80000000a00 */
[----:B0-----:R-:W-:Y:S04]  /*0a10*/  SHFL.BFLY PT, R11, R3, 0x10, 0x1f ;  /* 0x0e001f00030b7f89 */ /* 0x001fe800000e0000 */
[----:B------:R-:W0:Y:S04]  /*0a20*/  SHFL.BFLY PT, R10, R2, 0x10, 0x1f ;  /* 0x0e001f00020a7f89 */ /* 0x000e2800000e0000 */
[----:B-1----:R-:W-:Y:S04]  /*0a30*/  SHFL.BFLY PT, R13, R5, 0x10, 0x1f ;  /* 0x0e001f00050d7f89 */ /* 0x002fe800000e0000 */
[----:B------:R-:W1:Y:S04]  /*0a40*/  SHFL.BFLY PT, R12, R4, 0x10, 0x1f ;  /* 0x0e001f00040c7f89 */ /* 0x000e6800000e0000 */
[----:B--2---:R-:W-:Y:S04]  /*0a50*/  SHFL.BFLY PT, R17, R9, 0x10, 0x1f ;  /* 0x0e001f0009117f89 */ /* 0x004fe800000e0000 */
        /* <DEDUP_REMOVED lines=11> */
[----:B-1----:R-:W-:-:S07]  /*0b10*/  DADD R16, R14, R16 ;  /* 0x000000000e107229 */ /* 0x002fce0000000010 */
[----:B------:R-:W-:Y:S01]  /*0b20*/  SHFL.BFLY PT, R9, R17, 0x4, 0x1f ;  /* 0x0c801f0011097f89 */ /* 0x000fe200000e0000 */
[----:B--2---:R-:W-:-:S03]  /*0b30*/  DADD R20, R18, R2 ;  /* 0x0000000012147229 */ /* 0x004fc60000000002 */
[----:B------:R-:W-:Y:S04]  /*0b40*/  SHFL.BFLY PT, R3, R13, 0x4, 0x1f ;  /* 0x0c801f000d037f89 */ /* 0x000fe800000e0000 */
[----:B------:R-:W0:Y:S04]  /*0b50*/  SHFL.BFLY PT, R2, R12, 0x4, 0x1f ;  /* 0x0c801f000c027f89 */ /* 0x000e2800000e0000 */
        /* <DEDUP_REMOVED lines=14> */
[----:B------:R0:W1:Y:S04]  /*0c40*/  SHFL.BFLY PT, R9, R3, 0x1, 0x1f ;  /* 0x0c201f0003097f89 */ /* 0x00006800000e0000 */
[----:B------:R0:W3:Y:S01]  /*0c50*/  SHFL.BFLY PT, R8, R2, 0x1, 0x1f ;  /* 0x0c201f0002087f89 */ /* 0x0000e200000e0000 */
[----:B--2---:R-:W-:-:S03]  /*0c60*/  DADD R16, R22, R14 ;  /* 0x0000000016107229 */ /* 0x004fc6000000000e */
[----:B------:R0:W2:Y:S04]  /*0c70*/  SHFL.BFLY PT, R15, R13, 0x1, 0x1f ;  /* 0x0c201f000d0f7f89 */ /* 0x0000a800000e0000 */
[----:B------:R0:W4:Y:S04]  /*0c80*/  SHFL.BFLY PT, R14, R12, 0x1, 0x1f ;  /* 0x0c201f000c0e7f89 */ /* 0x00012800000e0000 */
[----:B------:R0:W0:Y:S04]  /*0c90*/  SHFL.BFLY PT, R11, R17, 0x1, 0x1f ;  /* 0x0c201f00110b7f89 */ /* 0x00002800000e0000 */
[----:B------:R0:W0:Y:S01]  /*0ca0*/  SHFL.BFLY PT, R10, R16, 0x1, 0x1f ;  /* 0x0c201f00100a7f89 */ /* 0x00002200000e0000 */
[----:B------:R-:W-:Y:S05]  /*0cb0*/  @P0 EXIT ;  /* 0x000000000000094d */ /* 0x000fea0003800000 */
[----:B------:R-:W5:Y:S01]  /*0cc0*/  LDC.64 R18, c[0x0][0x388] ;  /* 0x0000e200ff127b82 */ /* 0x000f620000000a00 */
[----:B-1-3--:R-:W-:Y:S02]  /*0cd0*/  DADD R8, R2, R8 ;  /* 0x0000000002087229 */ /* 0x00afe40000000008 */
[----:B--2-4-:R-:W-:Y:S02]  /*0ce0*/  DADD R14, R12, R14 ;  /* 0x000000000c0e7229 */ /* 0x014fe4000000000e */
[----:B0-----:R-:W-:-:S03]  /*0cf0*/  DADD R10, R16, R10 ;  /* 0x00000000100a7229 */ /* 0x001fc6000000000a */
[----:B------:R-:W0:Y:S08]  /*0d00*/  LDC.64 R20, c[0x0][0x390] ;  /* 0x0000e400ff147b82 */ /* 0x000e300000000a00 */
[----:B------:R-:W1:Y:S01]  /*0d10*/  LDC.64 R4, c[0x0][0x398] ;  /* 0x0000e600ff047b82 */ /* 0x000e620000000a00 */
[----:B-----5:R-:W-:-:S05]  /*0d20*/  IMAD.WIDE.U32 R2, R6, 0x8, R18 ;  /* 0x0000000806027825 */ /* 0x020fca00078e0012 */
[----:B------:R-:W-:Y:S01]  /*0d30*/  STG.E.64 desc[UR8][R2.64], R8 ;  /* 0x0000000802007986 */ /* 0x000fe2000c101b08 */
[----:B0-----:R-:W-:-:S05]  /*0d40*/  IMAD.WIDE.U32 R12, R6, 0x8, R20 ;  /* 0x00000008060c7825 */ /* 0x001fca00078e0014 */
[----:B------:R-:W-:Y:S01]  /*0d50*/  STG.E.64 desc[UR8][R12.64], R14 ;  /* 0x0000000e0c007986 */ /* 0x000fe2000c101b08 */
[----:B-1----:R-:W-:-:S05]  /*0d60*/  IMAD.WIDE.U32 R4, R6, 0x8, R4 ;  /* 0x0000000806047825 */ /* 0x002fca00078e0004 */
[----:B------:R-:W-:Y:S01]  /*0d70*/  STG.E.64 desc[UR8][R4.64], R10 ;  /* 0x0000000a04007986 */ /* 0x000fe2000c101b08 */
[----:B------:R-:W-:Y:S05]  /*0d80*/  EXIT ;  /* 0x000000000000794d */ /* 0x000fea0003800000 */
        .weak           $__internal_3_$__cuda_sm20_div_rn_f64_full
        .type           $__internal_3_$__cuda_sm20_div_rn_f64_full,@function
        .size           $__internal_3_$__cuda_sm20_div_rn_f64_full,(.L_x_89 - $__internal_3_$__cuda_sm20_div_rn_f64_full)
$__internal_3_$__cuda_sm20_div_rn_f64_full:
[C---:B------:R-:W-:Y:S01]  /*0d90*/  FSETP.GEU.AND P0, PT, |R11|.reuse, 1.469367938527859385e-39, PT ;  /* 0x001000000b00780b */ /* 0x040fe20003f0e200 */
[----:B------:R-:W-:Y:S01]  /*0da0*/  IMAD.MOV.U32 R18, RZ, RZ, 0x1 ;  /* 0x00000001ff127424 */ /* 0x000fe200078e00ff */
[----:B------:R-:W-:Y:S01]  /*0db0*/  LOP3.LUT R12, R11, 0x800fffff, RZ, 0xc0, !PT ;  /* 0x800fffff0b0c7812 */ /* 0x000fe200078ec0ff */
[----:B------:R-:W-:Y:S01]  /*0dc0*/  IMAD.MOV.U32 R27, RZ, RZ, 0x1ca00000 ;  /* 0x1ca00000ff1b7424 */ /* 0x000fe200078e00ff */
[C---:B------:R-:W-:Y:S01]  /*0dd0*/  FSETP.GEU.AND P2, PT, |R9|.reuse, 1.469367938527859385e-39, PT ;  /* 0x001000000900780b */ /* 0x040fe20003f4e200 */
[----:B------:R-:W-:Y:S01]  /*0de0*/  BSSY.RECONVERGENT B1, `(.L_x_74) ;  /* 0x0000052000017945 */ /* 0x000fe20003800200 */
[----:B------:R-:W-:Y:S01]  /*0df0*/  LOP3.LUT R13, R12, 0x3ff00000, RZ, 0xfc, !PT ;  /* 0x3ff000000c0d7812 */ /* 0x000fe200078efcff */
[----:B------:R-:W-:Y:S01]  /*0e00*/  IMAD.MOV.U32 R12, RZ, RZ, R10 ;  /* 0x000000ffff0c7224 */ /* 0x000fe200078e000a */
[----:B------:R-:W-:Y:S02]  /*0e10*/  LOP3.LUT R26, R9, 0x7ff00000, RZ, 0xc0, !PT ;  /* 0x7ff00000091a7812 */ /* 0x000fe400078ec0ff */
[----:B------:R-:W-:-:S03]  /*0e20*/  LOP3.LUT R29, R11, 0x7ff00000, RZ, 0xc0, !PT ;  /* 0x7ff000000b1d7812 */ /* 0x000fc600078ec0ff */
[----:B------:R-:W-:Y:S01]  /*0e30*/  @!P0 DMUL R12, R10, 8.98846567431157953865e+307 ;  /* 0x7fe000000a0c8828 */ /* 0x000fe20000000000 */
[----:B------:R-:W-:-:S03]  /*0e40*/  ISETP.GE.U32.AND P1, PT, R26, R29, PT ;  /* 0x0000001d1a00720c */ /* 0x000fc60003f26070 */
[----:B------:R-:W-:Y:S02]  /*0e50*/  @!P2 LOP3.LUT R21, R11, 0x7ff00000, RZ, 0xc0, !PT ;  /* 0x7ff000000b15a812 */ /* 0x000fe400078ec0ff */
[----:B------:R-:W0:Y:S02]  /*0e60*/  MUFU.RCP64H R19, R13 ;  /* 0x0000000d00137308 */ /* 0x000e240000001800 */
[----:B------:R-:W-:Y:S02]  /*0e70*/  @!P2 ISETP.GE.U32.AND P3, PT, R26, R21, PT ;  /* 0x000000151a00a20c */ /* 0x000fe40003f66070 */
[----:B------:R-:W-:Y:S02]  /*0e80*/  @!P0 LOP3.LUT R29, R13, 0x7ff00000, RZ, 0xc0, !PT ;  /* 0x7ff000000d1d8812 */ /* 0x000fe400078ec0ff */
[----:B------:R-:W-:-:S04]  /*0e90*/  @!P2 SEL R21, R27, 0x63400000, !P3 ;  /* 0x634000001b15a807 */ /* 0x000fc80005800000 */
[----:B------:R-:W-:-:S04]  /*0ea0*/  @!P2 LOP3.LUT R24, R21, 0x80000000, R9, 0xf8, !PT ;  /* 0x800000001518a812 */ /* 0x000fc800078ef809 */
[----:B------:R-:W-:Y:S01]  /*0eb0*/  @!P2 LOP3.LUT R25, R24, 0x100000, RZ, 0xfc, !PT ;  /* 0x001000001819a812 */ /* 0x000fe200078efcff */
[----:B------:R-:W-:Y:S01]  /*0ec0*/  @!P2 IMAD.MOV.U32 R24, RZ, RZ, RZ ;  /* 0x000000ffff18a224 */ /* 0x000fe200078e00ff */
[----:B0-----:R-:W-:-:S08]  /*0ed0*/  DFMA R22, R18, -R12, 1 ;  /* 0x3ff000001216742b */ /* 0x001fd0000000080c */
[----:B------:R-:W-:-:S08]  /*0ee0*/  DFMA R22, R22, R22, R22 ;  /* 0x000000161616722b */ /* 0x000fd00000000016 */
[----:B------:R-:W-:Y:S01]  /*0ef0*/  DFMA R22, R18, R22, R18 ;  /* 0x000000161216722b */ /* 0x000fe20000000012 */
[----:B------:R-:W-:Y:S01]  /*0f00*/  SEL R19, R27, 0x63400000, !P1 ;  /* 0x634000001b137807 */ /* 0x000fe20004800000 */
[----:B------:R-:W-:-:S03]  /*0f10*/  IMAD.MOV.U32 R18, RZ, RZ, R8 ;  /* 0x000000ffff127224 */ /* 0x000fc600078e0008 */
[----:B------:R-:W-:-:S03]  /*0f20*/  LOP3.LUT R19, R19, 0x800fffff, R9, 0xf8, !PT ;  /* 0x800fffff13137812 */ /* 0x000fc600078ef809 */
[----:B------:R-:W-:-:S03]  /*0f30*/  DFMA R20, R22, -R12, 1 ;  /* 0x3ff000001614742b */ /* 0x000fc6000000080c */
[----:B------:R-:W-:-:S05]  /*0f40*/  @!P2 DFMA R18, R18, 2, -R24 ;  /* 0x400000001212a82b */ /* 0x000fca0000000818 */
[----:B------:R-:W-:-:S08]  /*0f50*/  DFMA R20, R22, R20, R22 ;  /* 0x000000141614722b */ /* 0x000fd00000000016 */
[----:B------:R-:W-:-:S08]  /*0f60*/  DMUL R22, R20, R18 ;  /* 0x0000001214167228 */ /* 0x000fd00000000000 */
[----:B------:R-:W-:-:S08]  /*0f70*/  DFMA R24, R22, -R12, R18 ;  /* 0x8000000c1618722b */ /* 0x000fd00000000012 */
[----:B------:R-:W-:Y:S01]  /*0f80*/  DFMA R24, R20, R24, R22 ;  /* 0x000000181418722b */ /* 0x000fe20000000016 */
[----:B------:R-:W-:Y:S01]  /*0f90*/  IMAD.MOV.U32 R22, RZ, RZ, R26 ;  /* 0x000000ffff167224 */ /* 0x000fe200078e001a */
[----:B------:R-:W-:Y:S01]  /*0fa0*/  @!P2 LOP3.LUT R22, R19, 0x7ff00000, RZ, 0xc0, !PT ;  /* 0x7ff000001316a812 */ /* 0x000fe200078ec0ff */
[----:B------:R-:W-:-:S04]  /*0fb0*/  VIADD R21, R29, 0xffffffff ;  /* 0xffffffff1d157836 */ /* 0x000fc80000000000 */
[----:B------:R-:W-:-:S05]  /*0fc0*/  VIADD R20, R22, 0xffffffff ;  /* 0xffffffff16147836 */ /* 0x000fca0000000000 */
[----:B------:R-:W-:-:S04]  /*0fd0*/  ISETP.GT.U32.AND P0, PT, R20, 0x7feffffe, PT ;  /* 0x7feffffe1400780c */ /* 0x000fc80003f04070 */
[----:B------:R-:W-:-:S13]  /*0fe0*/  ISETP.GT.U32.OR P0, PT, R21, 0x7feffffe, P0 ;  /* 0x7feffffe1500780c */ /* 0x000fda0000704470 */
        /* <DEDUP_REMOVED lines=12> */
[----:B------:R-:W-:-:S06]  /*10b0*/  DFMA R12, R24, -R12, R18 ;  /* 0x8000000c180c722b */ /* 0x000fcc0000000012 */
[----:B------:R-:W-:-:S04]  /*10c0*/  IMAD.MOV.U32 R12, RZ, RZ, RZ ;  /* 0x000000ffff0c7224 */ /* 0x000fc800078e00ff */
        /* <DEDUP_REMOVED lines=14> */
.L_x_75:
        /* <DEDUP_REMOVED lines=16> */
.L_x_78:
[----:B------:R-:W-:Y:S01]  /*12b0*/  LOP3.LUT R21, R11, 0x80000, RZ, 0xfc, !PT ;  /* 0x000800000b157812 */ /* 0x000fe200078efcff */
[----:B------:R-:W-:Y:S01]  /*12c0*/  IMAD.MOV.U32 R20, RZ, RZ, R10 ;  /* 0x000000ffff147224 */ /* 0x000fe200078e000a */
[----:B------:R-:W-:Y:S06]  /*12d0*/  BRA `(.L_x_76) ;  /* 0x0000000000087947 */ /* 0x000fec0003800000 */
.L_x_77:
[----:B------:R-:W-:Y:S01]  /*12e0*/  LOP3.LUT R21, R9, 0x80000, RZ, 0xfc, !PT ;  /* 0x0008000009157812 */ /* 0x000fe200078efcff */
[----:B------:R-:W-:-:S07]  /*12f0*/  IMAD.MOV.U32 R20, RZ, RZ, R8 ;  /* 0x000000ffff147224 */ /* 0x000fce00078e0008 */
.L_x_76:
[----:B------:R-:W-:Y:S05]  /*1300*/  BSYNC.RECONVERGENT B1 ;  /* 0x0000000000017941 */ /* 0x000fea0003800200 */
.L_x_74:
[----:B------:R-:W-:Y:S02]  /*1310*/  IMAD.MOV.U32 R8, RZ, RZ, R0 ;  /* 0x000000ffff087224 */ /* 0x000fe400078e0000 */
[----:B------:R-:W-:-:S04]  /*1320*/  IMAD.MOV.U32 R9, RZ, RZ, 0x0 ;  /* 0x00000000ff097424 */ /* 0x000fc800078e00ff */
[----:B------:R-:W-:Y:S05]  /*1330*/  RET.REL.NODEC R8 `(_Z16calculate_centerPPdS_S_S_i) ;  /* 0xffffffec08307950 */ /* 0x000fea0003c3ffff */
.L_x_79:
        /* <DEDUP_REMOVED lines=12> */
.L_x_89:


//--------------------- .text._Z10Init_new_QPPdS0_S0_i --------------------------
	.section	.text._Z10Init_new_QPPdS0_S0_i,"ax",@progbits
	.align	128
        .global         _Z10Init_new_QPPdS0_S0_i
        .type           _Z10Init_new_QPPdS0_S0_i,@function
        .size           _Z10Init_new_QPPdS0_S0_i,(.L_x_99 - _Z10Init_new_QPPdS0_S0_i)
        .other          _Z10Init_new_QPPdS0_S0_i,@"STO_CUDA_ENTRY STV_DEFAULT"
_Z10Init_new_QPPdS0_S0_i:
.text._Z10Init_new_QPPdS0_S0_i:
        /* <DEDUP_REMOVED lines=11> */
[----:B0-----:R-:W-:-:S06]  /*00b0*/  IMAD.WIDE R10, R0, 0x8, R10 ;  /* 0x00000008000a7825 */ /* 0x001fcc00078e020a */
[----:B-1----:R-:W3:Y:S04]  /*00c0*/  LDG.E.64 R10, desc[UR8][R10.64] ;  /* 0x000000080a0a7981 */ /* 0x002ee8000c1e1b00 */
[----:B--2---:R-:W2:Y:S04]  /*00d0*/  LDG.E.64 R12, desc[UR8][R12.64] ;  /* 0x000000080c0c7981 */ /* 0x004ea8000c1e1b00 */
[----:B---3--:R-:W3:Y:S04]  /*00e0*/  LDG.E.64 R4, desc[UR8][R10.64+0x8] ;  /* 0x000008080a047981 */ /* 0x008ee8000c1e1b00 */
[----:B--2---:R-:W3:Y:S04]  /*00f0*/  LDG.E.64 R14, desc[UR8][R12.64+0x8] ;  /* 0x000008080c0e7981 */ /* 0x004ee8000c1e1b00 */
[----:B------:R-:W2:Y:S04]  /*0100*/  LDG.E.64 R2, desc[UR8][R12.64] ;  /* 0x000000080c027981 */ /* 0x000ea8000c1e1b00 */
[----:B------:R-:W2:Y:S04]  /*0110*/  LDG.E.64 R6, desc[UR8][R10.64] ;  /* 0x000000080a067981 */ /* 0x000ea8000c1e1b00 */
[----:B------:R-:W4:Y:S04]  /*0120*/  LDG.E.64 R18, desc[UR8][R12.64+0x10] ;  /* 0x000010080c127981 */ /* 0x000f28000c1e1b00 */
[----:B------:R-:W4:Y:S01]  /*0130*/  LDG.E.64 R8, desc[UR8][R10.64+0x10] ;  /* 0x000010080a087981 */ /* 0x000f22000c1e1b00 */
[----:B------:R-:W-:Y:S01]  /*0140*/  UISETP.GE.AND UP0, UPT, UR10, 0x1, UPT ;  /* 0x000000010a00788c */ /* 0x000fe2000bf06270 */
[----:B------:R-:W-:Y:S01]  /*0150*/  CS2R R26, SRZ ;  /* 0x00000000001a7805 */ /* 0x000fe2000001ff00 */
[----:B---3--:R-:W-:-:S02]  /*0160*/  DADD R16, R4, -R14 ;  /* 0x0000000004107229 */ /* 0x008fc4000000080e */
[----:B--2---:R-:W-:-:S06]  /*0170*/  DADD R14, R6, -R2 ;  /* 0x00000000060e7229 */ /* 0x004fcc0000000802 */
[----:B------:R-:W-:Y:S02]  /*0180*/  DMUL R16, R16, R16 ;  /* 0x0000001010107228 */ /* 0x000fe40000000000 */
[----:B----4-:R-:W-:-:S06]  /*0190*/  DADD R18, R8, -R18 ;  /* 0x0000000008127229 */ /* 0x010fcc0000000812 */
[----:B------:R-:W-:-:S08]  /*01a0*/  DFMA R16, R14, R14, R16 ;  /* 0x0000000e0e10722b */ /* 0x000fd00000000010 */
[----:B------:R-:W-:Y:S01]  /*01b0*/  DFMA R16, R18, R18, R16 ;  /* 0x000000121210722b */ /* 0x000fe20000000010 */
[----:B------:R-:W-:Y:S10]  /*01c0*/  BRA.U !UP0, `(.L_x_80) ;  /* 0x0000000908107547 */ /* 0x000ff4000b800000 */
[----:B------:R-:W-:Y:S01]  /*01d0*/  UISETP.GE.U32.AND UP1, UPT, UR10, 0x4, UPT ;  /* 0x000000040a00788c */ /* 0x000fe2000bf26070 */
[----:B------:R-:W-:Y:S01]  /*01e0*/  IMAD.MOV.U32 R3, RZ, RZ, RZ ;  /* 0x000000ffff037224 */ /* 0x000fe200078e00ff */
[----:B------:R-:W-:Y:S01]  /*01f0*/  ULOP3.LUT UR6, UR10, 0x3, URZ, 0xc0, !UPT ;  /* 0x000000030a067892 */ /* 0x000fe2000f8ec0ff */
[----:B------:R-:W-:-:S03]  /*0200*/  IMAD.MOV.U32 R26, RZ, RZ, RZ ;  /* 0x000000ffff1a7224 */ /* 0x000fc600078e00ff */
[----:B------:R-:W-:-:S03]  /*0210*/  UISETP.NE.AND UP0, UPT, UR6, URZ, UPT ;  /* 0x000000ff0600728c */ /* 0x000fc6000bf05270 */
[----:B------:R-:W-:Y:S08]  /*0220*/  BRA.U !UP1, `(.L_x_81) ;  /* 0x0000000509187547 */ /* 0x000ff0000b800000 */
[----:B------:R-:W0:Y:S01]  /*0230*/  LDCU.64 UR4, c[0x0][0x388] ;  /* 0x00007100ff0477ac */ /* 0x000e220008000a00 */
[----:B------:R-:W-:Y:S02]  /*0240*/  IMAD.MOV.U32 R2, RZ, RZ, RZ ;  /* 0x000000ffff027224 */ /* 0x000fe400078e00ff */
[----:B------:R-:W-:Y:S01]  /*0250*/  IMAD.MOV.U32 R26, RZ, RZ, RZ ;  /* 0x000000ffff1a7224 */ /* 0x000fe200078e00ff */
[----:B------:R-:W-:-:S06]  /*0260*/  ULOP3.LUT UR7, UR10, 0x7ffffffc, URZ, 0xc0, !UPT ;  /* 0x7ffffffc0a077892 */ /* 0x000fcc000f8ec0ff */
[----:B------:R-:W-:Y:S01]  /*0270*/  IMAD.U32 R3, RZ, RZ, UR7 ;  /* 0x00000007ff037e24 */ /* 0x000fe2000f8e00ff */
[----:B0-----:R-:W-:-:S04]  /*0280*/  UIADD3 UR4, UP1, UPT, UR4, 0x10, URZ ;  /* 0x0000001004047890 */ /* 0x001fc8000ff3e0ff */
[----:B------:R-:W-:Y:S02]  /*0290*/  UIADD3.X UR5, UPT, UPT, URZ, UR5, URZ, UP1, !UPT ;  /* 0x00000005ff057290 */ /* 0x000fe40008ffe4ff */
[----:B------:R-:W-:-:S04]  /*02a0*/  IMAD.U32 R10, RZ, RZ, UR4 ;  /* 0x00000004ff0a7e24 */ /* 0x000fc8000f8e00ff */
[----:B------:R-:W-:-:S07]  /*02b0*/  IMAD.U32 R11, RZ, RZ, UR5 ;  /* 0x00000005ff0b7e24 */ /* 0x000fce000f8e00ff */
.L_x_82:
[----:B------:R-:W2:Y:S04]  /*02c0*/  LDG.E.64 R18, desc[UR8][R10.64+-0x10] ;  /* 0xfffff0080a127981 */ /* 0x000ea8000c1e1b00 */
[----:B------:R-:W3:Y:S04]  /*02d0*/  LDG.E.64 R28, desc[UR8][R10.64+-0x8] ;  /* 0xfffff8080a1c7981 */ /* 0x000ee8000c1e1b00 */
[----:B------:R-:W4:Y:S04]  /*02e0*/  LDG.E.64 R20, desc[UR8][R10.64] ;  /* 0x000000080a147981 */ /* 0x000f28000c1e1b00 */
[----:B--2---:R-:W2:Y:S04]  /*02f0*/  LDG.E.64 R12, desc[UR8][R18.64+0x8] ;  /* 0x00000808120c7981 */ /* 0x004ea8000c1e1b00 */
[----:B------:R-:W5:Y:S04]  /*0300*/  LDG.E.64 R22, desc[UR8][R18.64] ;  /* 0x0000000812167981 */ /* 0x000f68000c1e1b00 */
[----:B------:R-:W4:Y:S04]  /*0310*/  LDG.E.64 R14, desc[UR8][R18.64+0x10] ;  /* 0x00001008120e7981 */ /* 0x000f28000c1e1b00 */
[----:B---3--:R-:W3:Y:S04]  /*0320*/  LDG.E.64 R24, desc[UR8][R28.64] ;  /* 0x000000081c187981 */ /* 0x008ee8000c1e1b00 */
[----:B------:R-:W3:Y:S01]  /*0330*/  LDG.E.64 R18, desc[UR8][R28.64+0x8] ;  /* 0x000008081c127981 */ /* 0x000ee2000c1e1b00 */
[----:B--2---:R-:W-:-:S02]  /*0340*/  DADD R12, R4, -R12 ;  /* 0x00000000040c7229 */ /* 0x004fc4000000080c */
[----:B-----5:R-:W-:-:S06]  /*0350*/  DADD R22, R6, -R22 ;  /* 0x0000000006167229 */ /* 0x020fcc0000000816 */
[----:B------:R-:W-:Y:S02]  /*0360*/  DMUL R12, R12, R12 ;  /* 0x0000000c0c0c7228 */ /* 0x000fe40000000000 */
[----:B----4-:R-:W-:-:S06]  /*0370*/  DADD R14, R8, -R14 ;  /* 0x00000000080e7229 */ /* 0x010fcc000000080e */
[----:B------:R-:W-:Y:S01]  /*0380*/  DFMA R12, R22, R22, R12 ;  /* 0x00000016160c722b */ /* 0x000fe2000000000c */
[----:B------:R-:W2:Y:S07]  /*0390*/  LDG.E.64 R22, desc[UR8][R20.64] ;  /* 0x0000000814167981 */ /* 0x000eae000c1e1b00 */
[----:B------:R-:W-:Y:S01]  /*03a0*/  DFMA R12, R14, R14, R12 ;  /* 0x0000000e0e0c722b */ /* 0x000fe2000000000c */
[----:B------:R-:W4:Y:S07]  /*03b0*/  LDG.E.64 R14, desc[UR8][R28.64+0x10] ;  /* 0x000010081c0e7981 */ /* 0x000f2e000c1e1b00 */
[----:B------:R-:W-:Y:S01]  /*03c0*/  DSETP.GEU.AND P1, PT, R12, R16, PT ;  /* 0x000000100c00722a */ /* 0x000fe20003f2e000 */
[----:B------:R-:W5:Y:S05]  /*03d0*/  LDG.E.64 R28, desc[UR8][R10.64+0x8] ;  /* 0x000008080a1c7981 */ /* 0x000f6a000c1e1b00 */
[----:B------:R-:W-:-:S02]  /*03e0*/  FSEL R12, R12, R16, !P1 ;  /* 0x000000100c0c7208 */ /* 0x000fc40004800000 */
[----:B------:R-:W-:Y:S02]  /*03f0*/  FSEL R13, R13, R17, !P1 ;  /* 0x000000110d0d7208 */ /* 0x000fe40004800000 */
[----:B------:R-:W5:Y:S01]  /*0400*/  LDG.E.64 R16, desc[UR8][R20.64+0x8] ;  /* 0x0000080814107981 */ /* 0x000f62000c1e1b00 */
[----:B---3--:R-:W-:Y:S02]  /*0410*/  DADD R18, R4, -R18 ;  /* 0x0000000004127229 */ /* 0x008fe40000000812 */
[----:B------:R-:W-:-:S06]  /*0420*/  DADD R24, R6, -R24 ;  /* 0x0000000006187229 */ /* 0x000fcc0000000818 */
[----:B------:R-:W-:Y:S01]  /*0430*/  DMUL R18, R18, R18 ;  /* 0x0000001212127228 */ /* 0x000fe20000000000 */
[----:B------:R-:W3:Y:S07]  /*0440*/  LDG.E.64 R20, desc[UR8][R20.64+0x10] ;  /* 0x0000100814147981 */ /* 0x000eee000c1e1b00 */
[----:B------:R-:W-:Y:S02]  /*0450*/  DFMA R18, R24, R24, R18 ;  /* 0x000000181812722b */ /* 0x000fe40000000012 */
[----:B--2---:R-:W-:-:S02]  /*0460*/  DADD R22, R6, -R22 ;  /* 0x0000000006167229 */ /* 0x004fc40000000816 */
[----:B----4-:R-:W-:Y:S01]  /*0470*/  DADD R14, R8, -R14 ;  /* 0x00000000080e7229 */ /* 0x010fe2000000080e */
[----:B-----5:R-:W2:Y:S01]  /*0480*/  LDG.E.64 R24, desc[UR8][R28.64+0x8] ;  /* 0x000008081c187981 */ /* 0x020ea2000c1e1b00 */
[----:B------:R-:W-:-:S06]  /*0490*/  DADD R16, R4, -R16 ;  /* 0x0000000004107229 */ /* 0x000fcc0000000810 */
[----:B------:R-:W-:Y:S01]  /*04a0*/  DFMA R14, R14, R14, R18 ;  /* 0x0000000e0e0e722b */ /* 0x000fe20000000012 */
[----:B------:R-:W4:Y:S01]  /*04b0*/  LDG.E.64 R18, desc[UR8][R28.64] ;  /* 0x000000081c127981 */ /* 0x000f22000c1e1b00 */
[----:B------:R-:W-:-:S08]  /*04c0*/  DMUL R16, R16, R16 ;  /* 0x0000001010107228 */ /* 0x000fd00000000000 */
[----:B------:R-:W-:Y:S02]  /*04d0*/  DFMA R22, R22, R22, R16 ;  /* 0x000000161616722b */ /* 0x000fe40000000010 */
[----:B------:R-:W5:Y:S01]  /*04e0*/  LDG.E.64 R16, desc[UR8][R28.64+0x10] ;  /* 0x000010081c107981 */ /* 0x000f62000c1e1b00 */
[----:B---3--:R-:W-:Y:S02]  /*04f0*/  DADD R20, R8, -R20 ;  /* 0x0000000008147229 */ /* 0x008fe40000000814 */
[----:B------:R-:W-:-:S06]  /*0500*/  DSETP.GEU.AND P2, PT, R14, R12, PT ;  /* 0x0000000c0e00722a */ /* 0x000fcc0003f4e000 */
[----:B------:R-:W-:Y:S01]  /*0510*/  DFMA R22, R20, R20, R22 ;  /* 0x000000141416722b */ /* 0x000fe20000000016 */
[----:B------:R-:W-:Y:S02]  /*0520*/  FSEL R12, R14, R12, !P2 ;  /* 0x0000000c0e0c7208 */ /* 0x000fe40005000000 */
[----:B------:R-:W-:-:S06]  /*0530*/  FSEL R13, R15, R13, !P2 ;  /* 0x0000000d0f0d7208 */ /* 0x000fcc0005000000 */
[----:B------:R-:W-:-:S06]  /*0540*/  DSETP.GEU.AND P3, PT, R22, R12, PT ;  /* 0x0000000c1600722a */ /* 0x000fcc0003f6e000 */
[----:B------:R-:W-:Y:S02]  /*0550*/  FSEL R12, R22, R12, !P3 ;  /* 0x0000000c160c7208 */ /* 0x000fe40005800000 */
[----:B------:R-:W-:Y:S02]  /*0560*/  FSEL R13, R23, R13, !P3 ;  /* 0x0000000d170d7208 */ /* 0x000fe40005800000 */
[C---:B------:R-:W-:Y:S01]  /*0570*/  SEL R26, R2.reuse, R26, !P1 ;  /* 0x0000001a021a7207 */ /* 0x040fe20004800000 */
[----:B------:R-:W-:-:S03]  /*0580*/  @!P2 VIADD R26, R2, 0x1 ;  /* 0x00000001021aa836 */ /* 0x000fc60000000000 */
[----:B------:R-:W-:Y:S01]  /*0590*/  @!P3 VIADD R26, R2, 0x2 ;  /* 0x00000002021ab836 */ /* 0x000fe20000000000 */
[----:B------:R-:W-:-:S05]  /*05a0*/  IADD3 R10, P2, PT, R10, 0x20, RZ ;  /* 0x000000200a0a7810 */ /* 0x000fca0007f5e0ff */
[----:B------:R-:W-:Y:S01]  /*05b0*/  IMAD.X R11, RZ, RZ, R11, P2 ;  /* 0x000000ffff0b7224 */ /* 0x000fe200010e060b */
[----:B--2---:R-:W-:-:S08]  /*05c0*/  DADD R24, R4, -R24 ;  /* 0x0000000004187229 */ /* 0x004fd00000000818 */
[----:B------:R-:W-:Y:S02]  /*05d0*/  DMUL R24, R24, R24 ;  /* 0x0000001818187228 */ /* 0x000fe40000000000 */
[----:B----4-:R-:W-:-:S08]  /*05e0*/  DADD R18, R6, -R18 ;  /* 0x0000000006127229 */ /* 0x010fd00000000812 */
[----:B------:R-:W-:Y:S02]  /*05f0*/  DFMA R14, R18, R18, R24 ;  /* 0x00000012120e722b */ /* 0x000fe40000000018 */
[----:B-----5:R-:W-:-:S08]  /*0600*/  DADD R16, R8, -R16 ;  /* 0x0000000008107229 */ /* 0x020fd00000000810 */
[----:B------:R-:W-:-:S08]  /*0610*/  DFMA R14, R16, R16, R14 ;  /* 0x00000010100e722b */ /* 0x000fd0000000000e */
[----:B------:R-:W-:-:S14]  /*0620*/  DSETP.GEU.AND P0, PT, R14, R12, PT ;  /* 0x0000000c0e00722a */ /* 0x000fdc0003f0e000 */
[C---:B------:R-:W-:Y:S02]  /*0630*/  @!P0 VIADD R26, R2.reuse, 0x3 ;  /* 0x00000003021a8836 */ /* 0x040fe40000000000 */
[----:B------:R-:W-:-:S05]  /*0640*/  VIADD R2, R2, 0x4 ;  /* 0x0000000402027836 */ /* 0x000fca0000000000 */
[----:B------:R-:W-:Y:S02]  /*0650*/  ISETP.NE.AND P1, PT, R2, R3, PT ;  /* 0x000000030200720c */ /* 0x000fe40003f25270 */
[----:B------:R-:W-:Y:S02]  /*0660*/  FSEL R16, R14, R12, !P0 ;  /* 0x0000000c0e107208 */ /* 0x000fe40004000000 */
[----:B------:R-:W-:-:S09]  /*0670*/  FSEL R17, R15, R13, !P0 ;  /* 0x0000000d0f117208 */ /* 0x000fd20004000000 */
[----:B------:R-:W-:Y:S05]  /*0680*/  @P1 BRA `(.L_x_82) ;  /* 0xfffffffc000c1947 */ /* 0x000fea000383ffff */
.L_x_81:
[----:B------:R-:W-:Y:S05]  /*0690*/  BRA.U !UP0, `(.L_x_83) ;  /* 0x0000000108c87547 */ /* 0x000fea000b800000 */
[----:B------:R-:W-:Y:S02]  /*06a0*/  UISETP.NE.AND UP0, UPT, UR6, 0x1, UPT ;  /* 0x000000010600788c */ /* 0x000fe4000bf05270 */
[----:B------:R-:W-:-:S04]  /*06b0*/  ULOP3.LUT UR4, UR10, 0x1, URZ, 0xc0, !UPT ;  /* 0x000000010a047892 */ /* 0x000fc8000f8ec0ff */
[----:B------:R-:W-:-:S03]  /*06c0*/  UISETP.NE.U32.AND UP1, UPT, UR4, 0x1, UPT ;  /* 0x000000010400788c */ /* 0x000fc6000bf25070 */
[----:B------:R-:W-:Y:S08]  /*06d0*/  BRA.U !UP0, `(.L_x_84) ;  /* 0x00000001087c7547 */ /* 0x000ff0000b800000 */
[----:B------:R-:W0:Y:S02]  /*06e0*/  LDC.64 R24, c[0x0][0x388] ;  /* 0x0000e200ff187b82 */ /* 0x000e240000000a00 */
[----:B0-----:R-:W-:-:S05]  /*06f0*/  IMAD.WIDE.U32 R24, R3, 0x8, R24 ;  /* 0x0000000803187825 */ /* 0x001fca00078e0018 */
[----:B------:R-:W2:Y:S04]  /*0700*/  LDG.E.64 R28, desc[UR8][R24.64] ;  /* 0x00000008181c7981 */ /* 0x000ea8000c1e1b00 */
[----:B------:R-:W3:Y:S04]  /*0710*/  LDG.E.64 R24, desc[UR8][R24.64+0x8] ;  /* 0x0000080818187981 */ /* 0x000ee8000c1e1b00 */
[----:B--2---:R-:W2:Y:S04]  /*0720*/  LDG.E.64 R22, desc[UR8][R28.64+0x8] ;  /* 0x000008081c167981 */ /* 0x004ea8000c1e1b00 */
[----:B------:R-:W4:Y:S04]  /*0730*/  LDG.E.64 R20, desc[UR8][R28.64] ;  /* 0x000000081c147981 */ /* 0x000f28000c1e1b00 */
[----:B------:R-:W5:Y:S04]  /*0740*/  LDG.E.64 R10, desc[UR8][R28.64+0x10] ;  /* 0x000010081c0a7981 */ /* 0x000f68000c1e1b00 */
[----:B---3--:R-:W3:Y:S04]  /*0750*/  LDG.E.64 R18, desc[UR8][R24.64+0x8] ;  /* 0x0000080818127981 */ /* 0x008ee8000c1e1b00 */
[----:B------:R-:W5:Y:S04]  /*0760*/  LDG.E.64 R12, desc[UR8][R24.64] ;  /* 0x00000008180c7981 */ /* 0x000f68000c1e1b00 */
[----:B------:R-:W5:Y:S01]  /*0770*/  LDG.E.64 R14, desc[UR8][R24.64+0x10] ;  /* 0x00001008180e7981 */ /* 0x000f62000c1e1b00 */
[----:B--2---:R-:W-:-:S02]  /*0780*/  DADD R22, R4, -R22 ;  /* 0x0000000004167229 */ /* 0x004fc40000000816 */
[----:B----4-:R-:W-:-:S06]  /*0790*/  DADD R20, R6, -R20 ;  /* 0x0000000006147229 */ /* 0x010fcc0000000814 */
[----:B------:R-:W-:Y:S02]  /*07a0*/  DMUL R22, R22, R22 ;  /* 0x0000001616167228 */ /* 0x000fe40000000000 */
[----:B---3--:R-:W-:Y:S02]  /*07b0*/  DADD R18, R4, -R18 ;  /* 0x0000000004127229 */ /* 0x008fe40000000812 */
[----:B-----5:R-:W-:-:S04]  /*07c0*/  DADD R10, R8, -R10 ;  /* 0x00000000080a7229 */ /* 0x020fc8000000080a */
[----:B------:R-:W-:Y:S02]  /*07d0*/  DFMA R20, R20, R20, R22 ;  /* 0x000000141414722b */ /* 0x000fe40000000016 */
[----:B------:R-:W-:Y:S02]  /*07e0*/  DADD R12, R6, -R12 ;  /* 0x00000000060c7229 */ /* 0x000fe4000000080c */
[----:B------:R-:W-:-:S04]  /*07f0*/  DMUL R18, R18, R18 ;  /* 0x0000001212127228 */ /* 0x000fc80000000000 */
[----:B------:R-:W-:Y:S02]  /*0800*/  DFMA R20, R10, R10, R20 ;  /* 0x0000000a0a14722b */ /* 0x000fe40000000014 */
[----:B------:R-:W-:Y:S02]  /*0810*/  DADD R14, R8, -R14 ;  /* 0x00000000080e7229 */ /* 0x000fe4000000080e */
[----:B------:R-:W-:-:S04]  /*0820*/  DFMA R18, R12, R12, R18 ;  /* 0x0000000c0c12722b */ /* 0x000fc80000000012 */
[----:B------:R-:W-:-:S04]  /*0830*/  DSETP.GEU.AND P0, PT, R20, R16, PT ;  /* 0x000000101400722a */ /* 0x000fc80003f0e000 */
[----:B------:R-:W-:Y:S02]  /*0840*/  DFMA R18, R14, R14, R18 ;  /* 0x0000000e0e12722b */ /* 0x000fe40000000012 */
[----:B------:R-:W-:Y:S02]  /*0850*/  FSEL R10, R20, R16, !P0 ;  /* 0x00000010140a7208 */ /* 0x000fe40004000000 */
[----:B------:R-:W-:-:S06]  /*0860*/  FSEL R11, R21, R17, !P0 ;  /* 0x00000011150b7208 */ /* 0x000fcc0004000000 */
[----:B------:R-:W-:Y:S01]  /*0870*/  DSETP.GEU.AND P1, PT, R18, R10, PT ;  /* 0x0000000a1200722a */ /* 0x000fe20003f2e000 */
[----:B------:R-:W-:-:S05]  /*0880*/  SEL R26, R3, R26, !P0 ;  /* 0x0000001a031a7207 */ /* 0x000fca0004000000 */
[----:B------:R-:W-:Y:S02]  /*0890*/  FSEL R16, R18, R10, !P1 ;  /* 0x0000000a12107208 */ /* 0x000fe40004800000 */
[----:B------:R-:W-:-:S06]  /*08a0*/  FSEL R17, R19, R11, !P1 ;  /* 0x0000000b13117208 */ /* 0x000fcc0004800000 */
[C---:B------:R-:W-:Y:S02]  /*08b0*/  @!P1 VIADD R26, R3.reuse, 0x1 ;  /* 0x00000001031a9836 */ /* 0x040fe40000000000 */
[----:B------:R-:W-:-:S07]  /*08c0*/  VIADD R3, R3, 0x2 ;  /* 0x0000000203037836 */ /* 0x000fce0000000000 */
.L_x_84:
[----:B------:R-:W-:Y:S05]  /*08d0*/  BRA.U UP1, `(.L_x_83) ;  /* 0x0000000101387547 */ /* 0x000fea000b800000 */
[----:B------:R-:W0:Y:S02]  /*08e0*/  LDC.64 R10, c[0x0][0x388] ;  /* 0x0000e200ff0a7b82 */ /* 0x000e240000000a00 */
[----:B0-----:R-:W-:-:S06]  /*08f0*/  IMAD.WIDE.U32 R10, R3, 0x8, R10 ;  /* 0x00000008030a7825 */ /* 0x001fcc00078e000a */
[----:B------:R-:W2:Y:S04]  /*0900*/  LDG.E.64 R10, desc[UR8][R10.64] ;  /* 0x000000080a0a7981 */ /* 0x000ea8000c1e1b00 */
[----:B--2---:R-:W2:Y:S04]  /*0910*/  LDG.E.64 R14, desc[UR8][R10.64+0x8] ;  /* 0x000008080a0e7981 */ /* 0x004ea8000c1e1b00 */
[----:B------:R-:W3:Y:S04]  /*0920*/  LDG.E.64 R12, desc[UR8][R10.64] ;  /* 0x000000080a0c7981 */ /* 0x000ee8000c1e1b00 */
[----:B------:R-:W4:Y:S01]  /*0930*/  LDG.E.64 R18, desc[UR8][R10.64+0x10] ;  /* 0x000010080a127981 */ /* 0x000f22000c1e1b00 */
[----:B--2---:R-:W-:-:S02]  /*0940*/  DADD R14, R4, -R14 ;  /* 0x00000000040e7229 */ /* 0x004fc4000000080e */
[----:B---3--:R-:W-:-:S06]  /*0950*/  DADD R12, R6, -R12 ;  /* 0x00000000060c7229 */ /* 0x008fcc000000080c */
[----:B------:R-:W-:Y:S02]  /*0960*/  DMUL R14, R14, R14 ;  /* 0x0000000e0e0e7228 */ /* 0x000fe40000000000 */
[----:B----4-:R-:W-:-:S06]  /*0970*/  DADD R18, R8, -R18 ;  /* 0x0000000008127229 */ /* 0x010fcc0000000812 */
[----:B------:R-:W-:-:S08]  /*0980*/  DFMA R14, R12, R12, R14 ;  /* 0x0000000c0c0e722b */ /* 0x000fd0000000000e */
[----:B------:R-:W-:-:S08]  /*0990*/  DFMA R14, R18, R18, R14 ;  /* 0x00000012120e722b */ /* 0x000fd0000000000e */
[----:B------:R-:W-:-:S06]  /*09a0*/  DSETP.GEU.AND P0, PT, R14, R16, PT ;  /* 0x000000100e00722a */ /* 0x000fcc0003f0e000 */
[----:B------:R-:W-:-:S08]  /*09b0*/  SEL R26, R3, R26, !P0 ;  /* 0x0000001a031a7207 */ /* 0x000fd00004000000 */
.L_x_83:
[----:B------:R-:W0:Y:S02]  /*09c0*/  LDC.64 R4, c[0x0][0x388] ;  /* 0x0000e200ff047b82 */ /* 0x000e240000000a00 */
[----:B0-----:R-:W-:-:S06]  /*09d0*/  IMAD.WIDE.U32 R4, R26, 0x8, R4 ;  /* 0x000000081a047825 */ /* 0x001fcc00078e0004 */
[----:B------:R-:W2:Y:S01]  /*09e0*/  LDG.E.64 R4, desc[UR8][R4.64] ;  /* 0x0000000804047981 */ /* 0x000ea2000c1e1b00 */
[----:B------:R-:W-:-:S03]  /*09f0*/  IMAD.MOV.U32 R27, RZ, RZ, RZ ;  /* 0x000000ffff1b7224 */ /* 0x000fc600078e00ff */
[----:B--2---:R0:W5:Y:S04]  /*0a00*/  LDG.E.64 R2, desc[UR8][R4.64] ;  /* 0x0000000804027981 */ /* 0x004168000c1e1b00 */
.L_x_80:
[----:B------:R-:W1:Y:S01]  /*0a10*/  LDC.64 R6, c[0x0][0x390] ;  /* 0x0000e400ff067b82 */ /* 0x000e620000000a00 */
[----:B------:R-:W0:Y:S01]  /*0a20*/  LDCU.64 UR4, c[0x0][0x388] ;  /* 0x00007100ff0477ac */ /* 0x000e220008000a00 */
[----:B-1----:R-:W-:-:S05]  /*0a30*/  IMAD.WIDE R6, R0, 0x8, R6 ;  /* 0x0000000800067825 */ /* 0x002fca00078e0206 */
[----:B------:R-:W2:Y:S01]  /*0a40*/  LDG.E.64 R8, desc[UR8][R6.64] ;  /* 0x0000000806087981 */ /* 0x000ea2000c1e1b00 */
[----:B0-----:R-:W-:-:S04]  /*0a50*/  LEA R4, P0, R26, UR4, 0x3 ;  /* 0x000000041a047c11 */ /* 0x001fc8000f8018ff */
[----:B------:R-:W-:Y:S01]  /*0a60*/  LEA.HI.X R5, R26, UR5, R27, 0x3, P0 ;  /* 0x000000051a057c11 */ /* 0x000fe200080f1c1b */
[----:B--2--5:R-:W-:Y:S04]  /*0a70*/  STG.E.64 desc[UR8][R8.64], R2 ;  /* 0x0000000208007986 */ /* 0x024fe8000c101b08 */
[----:B------:R-:W2:Y:S04]  /*0a80*/  LDG.E.64 R10, desc[UR8][R4.64] ;  /* 0x00000008040a7981 */ /* 0x000ea8000c1e1b00 */
[----:B------:R-:W3:Y:S04]  /*0a90*/  LDG.E.64 R12, desc[UR8][R6.64] ;  /* 0x00000008060c7981 */ /* 0x000ee8000c1e1b00 */
[----:B--2---:R-:W3:Y:S04]  /*0aa0*/  LDG.E.64 R10, desc[UR8][R10.64+0x8] ;  /* 0x000008080a0a7981 */ /* 0x004ee8000c1e1b00 */
[----:B---3--:R-:W-:Y:S04]  /*0ab0*/  STG.E.64 desc[UR8][R12.64+0x8], R10 ;  /* 0x0000080a0c007986 */ /* 0x008fe8000c101b08 */
[----:B------:R-:W2:Y:S04]  /*0ac0*/  LDG.E.64 R14, desc[UR8][R4.64] ;  /* 0x00000008040e7981 */ /* 0x000ea8000c1e1b00 */
[----:B------:R-:W3:Y:S04]  /*0ad0*/  LDG.E.64 R16, desc[UR8][R6.64] ;  /* 0x0000000806107981 */ /* 0x000ee8000c1e1b00 */
[----:B--2---:R-:W3:Y:S04]  /*0ae0*/  LDG.E.64 R14, desc[UR8][R14.64+0x10] ;  /* 0x000010080e0e7981 */ /* 0x004ee8000c1e1b00 */
[----:B---3--:R-:W-:Y:S01]  /*0af0*/  STG.E.64 desc[UR8][R16.64+0x10], R14 ;  /* 0x0000100e10007986 */ /* 0x008fe2000c101b08 */
[----:B------:R-:W-:Y:S05]  /*0b00*/  EXIT ;  /* 0x000000000000794d */ /* 0x000fea0003800000 */
.L_x_85:
        /* <DEDUP_REMOVED lines=15> */
.L_x_99:


//--------------------- .nv.shared.reserved.0     --------------------------
	.section	.nv.shared.reserved.0,"aw",@nobits
	.weak		__nv_reservedSMEM_offset_0_alias
	.size		__nv_reservedSMEM_offset_0_alias, 0, 64
	.other		__nv_reservedSMEM_offset_0_alias,@"STO_CUDA_RESERVED_SHARED STV_DEFAULT"
__nv_reservedSMEM_offset_0_alias:
	.zero		0
	.zero		64


//--------------------- .nv.shared._Z18calculate_distancePPdS0_iS_ --------------------------
	.section	.nv.shared._Z18calculate_distancePPdS0_iS_,"aw",@nobits
	.sectionflags	@""
	.align	8
.nv.shared._Z18calculate_distancePPdS0_iS_:
	.zero		1280


//--------------------- .nv.shared._Z16calculate_centerPPdS_S_S_i --------------------------
	.section	.nv.shared._Z16calculate_centerPPdS_S_S_i,"aw",@nobits
	.sectionflags	@""
	.align	8
.nv.shared._Z16calculate_centerPPdS_S_S_i:
	.zero		1792


//--------------------- .nv.constant0._Z21final_four_points_setP7point_eS0_PPiPPdS1_i --------------------------
	.section	.nv.constant0._Z21final_four_points_setP7point_eS0_PPiPPdS1_i,"a",@progbits
	.sectionflags	@""
	.align	4
.nv.constant0._Z21final_four_points_setP7point_eS0_PPiPPdS1_i:
	.zero		940


//--------------------- .nv.constant0._Z6find_ePPdPPidP7point_ei --------------------------
	.section	.nv.constant0._Z6find_ePPdPPidP7point_ei,"a",@progbits
	.sectionflags	@""
	.align	4
.nv.constant0._Z6find_ePPdPPidP7point_ei:
	.zero		932


//--------------------- .nv.constant0._Z14find_points_R1PPdPPiS2_ddPjS3_i --------------------------
	.section	.nv.constant0._Z14find_points_R1PPdPPiS2_ddPjS3_i,"a",@progbits
	.sectionflags	@""
	.align	4
.nv.constant0._Z14find_points_R1PPdPPiS2_ddPjS3_i:
	.zero		956


//--------------------- .nv.constant0._Z6changePPdS0_S_i --------------------------
	.section	.nv.constant0._Z6changePPdS0_S_i,"a",@progbits
	.sectionflags	@""
	.align	4
.nv.constant0._Z6changePPdS0_S_i:
	.zero		924


//--------------------- .nv.constant0._Z18calculate_distancePPdS0_iS_ --------------------------
	.section	.nv.constant0._Z18calculate_distancePPdS0_iS_,"a",@progbits
	.sectionflags	@""
	.align	4
.nv.constant0._Z18calculate_distancePPdS0_iS_:
	.zero		928


//--------------------- .nv.constant0._Z7mat_mulPPdS0_S0_iibb --------------------------
	.section	.nv.constant0._Z7mat_mulPPdS0_S0_iibb,"a",@progbits
	.sectionflags	@""
	.align	4
.nv.constant0._Z7mat_mulPPdS0_S0_iibb:
	.zero		930


//--------------------- .nv.constant0._Z11mat_add_vecPPdS_ib --------------------------
	.section	.nv.constant0._Z11mat_add_vecPPdS_ib,"a",@progbits
	.sectionflags	@""
	.align	4
.nv.constant0._Z11mat_add_vecPPdS_ib:
	.zero		917


//--------------------- .nv.constant0._Z13mat_minus_vecPPdS_ib --------------------------
	.section	.nv.constant0._Z13mat_minus_vecPPdS_ib,"a",@progbits
	.sectionflags	@""
	.align	4
.nv.constant0._Z13mat_minus_vecPPdS_ib:
	.zero		917


//--------------------- .nv.constant0._Z16calculate_centerPPdS_S_S_i --------------------------
	.section	.nv.constant0._Z16calculate_centerPPdS_S_S_i,"a",@progbits
	.sectionflags	@""
	.align	4
.nv.constant0._Z16calculate_centerPPdS_S_S_i:
	.zero		932


//--------------------- .nv.constant0._Z10Init_new_QPPdS0_S0_i --------------------------
	.section	.nv.constant0._Z10Init_new_QPPdS0_S0_i,"a",@progbits
	.sectionflags	@""
	.align	4
.nv.constant0._Z10Init_new_QPPdS0_S0_i:
	.zero		924


//--------------------- SYMBOLS --------------------------

	.type		.nv.reservedSmem.offset0,@object
	.size		.nv.reservedSmem.offset0,0x4
	.type		.nv.reservedSmem.cap,@object
	.size		.nv.reservedSmem.cap,0x4
